	.target	sm_90a

	.elftype	@"ET_EXEC"


//--------------------- .note.nv.tkinfo           --------------------------
	.section	.note.nv.tkinfo,"",@"SHT_NOTE"
	.sectionflags	@"SHF_NOTE_NV_TKINFO"
	.tkinfo
        /*0018*/ 	.word	0x00000002
        /*0030*/ 	.string	""
        /*0030*/ 	.string	"ptxas"
        /*0030*/ 	.string	"Cuda compilation tools, release 13.0, V13.0.88"
        /*0030*/ 	.string	"Build cuda_13.0.r13.0/compiler.36424714_0"
        /*0030*/ 	.string	"-arch sm_90a -m 64 "



//--------------------- .note.nv.cuinfo           --------------------------
	.section	.note.nv.cuinfo,"",@"SHT_NOTE"
	.sectionflags	@"SHF_NOTE_NV_CUINFO"
        /*0018*/ 	.short	0x0002
        /*001a*/ 	.short	0x005a
        /*001c*/ 	.short	0x0082
	.zero		2


//--------------------- .nv.info                  --------------------------
	.section	.nv.info,"",@"SHT_CUDA_INFO"
	.align	4


	//----- nvinfo : EIATTR_REGCOUNT
	.align		4
        /*0000*/ 	.byte	0x04, 0x2f
        /*0002*/ 	.short	(.L_12 - .L_11)
	.align		4
.L_11:
        /*0004*/ 	.word	index@(_ZN7cutlass13device_kernelINS_4gemm6kernel13GemmUniversalIN4cute5tupleIJiiiiEEENS1_10collective13CollectiveMmaINS1_37MainloopSm90TmaGmmaWarpSpecializedFP8ILi15ENS5_IJNS4_1CILi1EEESB_SB_EEENS1_35KernelTmaWarpSpecializedCooperativeEEENS5_IJNSA_ILi128EEENSA_ILi112EEENSA_ILi64EEEEEENS_12float_e4m3_tENS5_IJlSB_lEEESJ_SK_NS4_8TiledMMAINS4_8MMA_AtomIJNS4_4SM904GMMA30MMA_64x16x32_F32E4M3E4M3_SS_TNILNSO_7ScaleInE1ELSQ_1EEEEEENS4_6LayoutINS5_IJNSA_ILi2EEESB_SB_EEENS5_IJSB_NSA_ILi0EEESW_EEEEENS5_IJNS4_10UnderscoreESZ_SZ_EEEEENS4_13SM90_TMA_LOADENS4_14ComposedLayoutINS4_7SwizzleILi2ELi4ELi3EEENS4_18smem_ptr_flag_bitsILi8EEENST_INS5_IJNSA_ILi8EEESH_EEENS5_IJSH_SB_EEEEEEEvNS4_8identityES12_S1C_vS1D_EENS_8epilogue10collective6detail29Sm90TmaWarpSpecializedAdapterINS1G_15DefaultEpilogueISJ_SK_SK_NS1F_6thread17LinearCombinationISJ_Li1EffLNS1K_9ScaleType4KindE0ELNS_15FloatRoundStyleE2ESJ_EENS1_15EpilogueDefaultEEEEEvvEEEEvNT_6ParamsE)
        /*0008*/ 	.word	0x000000a8


	//----- nvinfo : EIATTR_FRAME_SIZE
	.align		4
.L_12:
        /*000c*/ 	.byte	0x04, 0x11
        /*000e*/ 	.short	(.L_14 - .L_13)
	.align		4
.L_13:
        /*0010*/ 	.word	index@(_ZN7cutlass13device_kernelINS_4gemm6kernel13GemmUniversalIN4cute5tupleIJiiiiEEENS1_10collective13CollectiveMmaINS1_37MainloopSm90TmaGmmaWarpSpecializedFP8ILi15ENS5_IJNS4_1CILi1EEESB_SB_EEENS1_35KernelTmaWarpSpecializedCooperativeEEENS5_IJNSA_ILi128EEENSA_ILi112EEENSA_ILi64EEEEEENS_12float_e4m3_tENS5_IJlSB_lEEESJ_SK_NS4_8TiledMMAINS4_8MMA_AtomIJNS4_4SM904GMMA30MMA_64x16x32_F32E4M3E4M3_SS_TNILNSO_7ScaleInE1ELSQ_1EEEEEENS4_6LayoutINS5_IJNSA_ILi2EEESB_SB_EEENS5_IJSB_NSA_ILi0EEESW_EEEEENS5_IJNS4_10UnderscoreESZ_SZ_EEEEENS4_13SM90_TMA_LOADENS4_14ComposedLayoutINS4_7SwizzleILi2ELi4ELi3EEENS4_18smem_ptr_flag_bitsILi8EEENST_INS5_IJNSA_ILi8EEESH_EEENS5_IJSH_SB_EEEEEEEvNS4_8identityES12_S1C_vS1D_EENS_8epilogue10collective6detail29Sm90TmaWarpSpecializedAdapterINS1G_15DefaultEpilogueISJ_SK_SK_NS1F_6thread17LinearCombinationISJ_Li1EffLNS1K_9ScaleType4KindE0ELNS_15FloatRoundStyleE2ESJ_EENS1_15EpilogueDefaultEEEEEvvEEEEvNT_6ParamsE)
        /*0014*/ 	.word	0x00000000


	//----- nvinfo : EIATTR_MIN_STACK_SIZE
	.align		4
.L_14:
        /*0018*/ 	.byte	0x04, 0x12
        /*001a*/ 	.short	(.L_16 - .L_15)
	.align		4
.L_15:
        /*001c*/ 	.word	index@(_ZN7cutlass13device_kernelINS_4gemm6kernel13GemmUniversalIN4cute5tupleIJiiiiEEENS1_10collective13CollectiveMmaINS1_37MainloopSm90TmaGmmaWarpSpecializedFP8ILi15ENS5_IJNS4_1CILi1EEESB_SB_EEENS1_35KernelTmaWarpSpecializedCooperativeEEENS5_IJNSA_ILi128EEENSA_ILi112EEENSA_ILi64EEEEEENS_12float_e4m3_tENS5_IJlSB_lEEESJ_SK_NS4_8TiledMMAINS4_8MMA_AtomIJNS4_4SM904GMMA30MMA_64x16x32_F32E4M3E4M3_SS_TNILNSO_7ScaleInE1ELSQ_1EEEEEENS4_6LayoutINS5_IJNSA_ILi2EEESB_SB_EEENS5_IJSB_NSA_ILi0EEESW_EEEEENS5_IJNS4_10UnderscoreESZ_SZ_EEEEENS4_13SM90_TMA_LOADENS4_14ComposedLayoutINS4_7SwizzleILi2ELi4ELi3EEENS4_18smem_ptr_flag_bitsILi8EEENST_INS5_IJNSA_ILi8EEESH_EEENS5_IJSH_SB_EEEEEEEvNS4_8identityES12_S1C_vS1D_EENS_8epilogue10collective6detail29Sm90TmaWarpSpecializedAdapterINS1G_15DefaultEpilogueISJ_SK_SK_NS1F_6thread17LinearCombinationISJ_Li1EffLNS1K_9ScaleType4KindE0ELNS_15FloatRoundStyleE2ESJ_EENS1_15EpilogueDefaultEEEEEvvEEEEvNT_6ParamsE)
        /*0020*/ 	.word	0x00000000
.L_16:


//--------------------- .nv.compat                --------------------------
	.section	.nv.compat,"",@"SHT_CUDA_COMPAT_INFO"
	.align	4
        /*0000*/ 	.byte	0x02, 0x09, 0x01, 0x00, 0x02, 0x02, 0x04, 0x00, 0x02, 0x05, 0x05, 0x00, 0x03, 0x07, 0x01, 0x01
        /*0010*/ 	.byte	0x02, 0x03, 0x01, 0x00, 0x02, 0x06, 0x01, 0x00, 0x04, 0x0b, 0x08, 0x00, 0x00, 0x00, 0x00, 0x00
        /*0020*/ 	.byte	0x00, 0x00, 0x00, 0x00


//--------------------- .nv.info._ZN7cutlass13device_kernelINS_4gemm6kernel13GemmUniversalIN4cute5tupleIJiiiiEEENS1_10collective13CollectiveMmaINS1_37MainloopSm90TmaGmmaWarpSpecializedFP8ILi15ENS5_IJNS4_1CILi1EEESB_SB_EEENS1_35KernelTmaWarpSpecializedCooperativeEEENS5_IJNSA_ILi128EEENSA_ILi112EEENSA_ILi64EEEEEENS_12float_e4m3_tENS5_IJlSB_lEEESJ_SK_NS4_8TiledMMAINS4_8MMA_AtomIJNS4_4SM904GMMA30MMA_64x16x32_F32E4M3E4M3_SS_TNILNSO_7ScaleInE1ELSQ_1EEEEEENS4_6LayoutINS5_IJNSA_ILi2EEESB_SB_EEENS5_IJSB_NSA_ILi0EEESW_EEEEENS5_IJNS4_10UnderscoreESZ_SZ_EEEEENS4_13SM90_TMA_LOADENS4_14ComposedLayoutINS4_7SwizzleILi2ELi4ELi3EEENS4_18smem_ptr_flag_bitsILi8EEENST_INS5_IJNSA_ILi8EEESH_EEENS5_IJSH_SB_EEEEEEEvNS4_8identityES12_S1C_vS1D_EENS_8epilogue10collective6detail29Sm90TmaWarpSpecializedAdapterINS1G_15DefaultEpilogueISJ_SK_SK_NS1F_6thread17LinearCombinationISJ_Li1EffLNS1K_9ScaleType4KindE0ELNS_15FloatRoundStyleE2ESJ_EENS1_15EpilogueDefaultEEEEEvvEEEEvNT_6ParamsE --------------------------
	.section	.nv.info._ZN7cutlass13device_kernelINS_4gemm6kernel13GemmUniversalIN4cute5tupleIJiiiiEEENS1_10collective13CollectiveMmaINS1_37MainloopSm90TmaGmmaWarpSpecializedFP8ILi15ENS5_IJNS4_1CILi1EEESB_SB_EEENS1_35KernelTmaWarpSpecializedCooperativeEEENS5_IJNSA_ILi128EEENSA_ILi112EEENSA_ILi64EEEEEENS_12float_e4m3_tENS5_IJlSB_lEEESJ_SK_NS4_8TiledMMAINS4_8MMA_AtomIJNS4_4SM904GMMA30MMA_64x16x32_F32E4M3E4M3_SS_TNILNSO_7ScaleInE1ELSQ_1EEEEEENS4_6LayoutINS5_IJNSA_ILi2EEESB_SB_EEENS5_IJSB_NSA_ILi0EEESW_EEEEENS5_IJNS4_10UnderscoreESZ_SZ_EEEEENS4_13SM90_TMA_LOADENS4_14ComposedLayoutINS4_7SwizzleILi2ELi4ELi3EEENS4_18smem_ptr_flag_bitsILi8EEENST_INS5_IJNSA_ILi8EEESH_EEENS5_IJSH_SB_EEEEEEEvNS4_8identityES12_S1C_vS1D_EENS_8epilogue10collective6detail29Sm90TmaWarpSpecializedAdapterINS1G_15DefaultEpilogueISJ_SK_SK_NS1F_6thread17LinearCombinationISJ_Li1EffLNS1K_9ScaleType4KindE0ELNS_15FloatRoundStyleE2ESJ_EENS1_15EpilogueDefaultEEEEEvvEEEEvNT_6ParamsE,"",@"SHT_CUDA_INFO"
	.sectionflags	@""
	.align	4


	//----- nvinfo : EIATTR_CUDA_API_VERSION
	.align		4
        /*0000*/ 	.byte	0x04, 0x37
        /*0002*/ 	.short	(.L_18 - .L_17)
.L_17:
        /*0004*/ 	.word	0x00000082


	//----- nvinfo : EIATTR_KPARAM_INFO
	.align		4
.L_18:
        /*0008*/ 	.byte	0x04, 0x17
        /*000a*/ 	.short	(.L_20 - .L_19)
.L_19:
        /*000c*/ 	.word	0x00000000
        /*0010*/ 	.short	0x0000
        /*0012*/ 	.short	0x0070
        /*0014*/ 	.byte	0x00, 0xf0, 0x01, 0x10


	//----- nvinfo : EIATTR_SPARSE_MMA_MASK
	.align		4
.L_20:
        /*0018*/ 	.byte	0x03, 0x50
        /*001a*/ 	.short	0x0000


	//----- nvinfo : EIATTR_MAXREG_COUNT
	.align		4
        /*001c*/ 	.byte	0x03, 0x1b
        /*001e*/ 	.short	0x00a8


	//----- nvinfo : EIATTR_NUM_BARRIERS
	.align		4
        /*0020*/ 	.byte	0x02, 0x4c
        /*0022*/ 	.byte	0x01
	.zero		1


	//----- nvinfo : EIATTR_MERCURY_ISA_VERSION
	.align		4
        /*0024*/ 	.byte	0x03, 0x5f
        /*0026*/ 	.short	0x0101


	//----- nvinfo : EIATTR_INT_WARP_WIDE_INSTR_OFFSETS
	.align		4
        /*0028*/ 	.byte	0x04, 0x31
        /*002a*/ 	.short	(.L_22 - .L_21)


	//   ....[0]....
.L_21:
        /*002c*/ 	.word	0x00000540


	//   ....[1]....
        /*0030*/ 	.word	0x00000550


	//   ....[2]....
        /*0034*/ 	.word	0x00000650


	//----- nvinfo : EIATTR_COOP_GROUP_MASK_REGIDS
	.align		4
.L_22:
        /*0038*/ 	.byte	0x04, 0x29
        /*003a*/ 	.short	(.L_24 - .L_23)


	//   ....[0]....
.L_23:
        /*003c*/ 	.word	0xffffffff


	//   ....[1]....
        /*0040*/ 	.word	0xffffffff


	//   ....[2]....
        /*0044*/ 	.word	0xffffffff


	//   ....[3]....
        /*0048*/ 	.word	0xffffffff


	//   ....[4]....
        /*004c*/ 	.word	0xffffffff


	//----- nvinfo : EIATTR_COOP_GROUP_INSTR_OFFSETS
	.align		4
.L_24:
        /*0050*/ 	.byte	0x04, 0x28
        /*0052*/ 	.short	(.L_26 - .L_25)


	//   ....[0]....
.L_25:
        /*0054*/ 	.word	0x00000060


	//   ....[1]....
        /*0058*/ 	.word	0x00000070


	//   ....[2]....
        /*005c*/ 	.word	0x00000130


	//   ....[3]....
        /*0060*/ 	.word	0x00000450


	//   ....[4]....
        /*0064*/ 	.word	0x00001150


	//----- nvinfo : EIATTR_REG_RECONFIG
	.align		4
.L_26:
        /*0068*/ 	.byte	0x01, 0x54
	.zero		2


	//----- nvinfo : EIATTR_MBARRIER_INSTR_OFFSETS
	.align		4
        /*006c*/ 	.byte	0x04, 0x39
        /*006e*/ 	.short	(.L_28 - .L_27)


	//   ....[0]....
.L_27:
        /*0070*/ 	.word	0x00000250
        /*0074*/ 	.word	0x000000ff
        /*0078*/ 	.word	0x00000000
        /*007c*/ 	.short	0x0100
        /*007e*/ 	.byte	0x08
	.zero		1


	//   ....[1]....
        /*0080*/ 	.word	0x00000260
        /*0084*/ 	.word	0x000000ff
        /*0088*/ 	.word	0x00000078
        /*008c*/ 	.short	0x0100
        /*008e*/ 	.byte	0x08
	.zero		1


	//   ....[2]....
        /*0090*/ 	.word	0x00000270
        /*0094*/ 	.word	0x000000ff
        /*0098*/ 	.word	0x00000008
        /*009c*/ 	.short	0x0100
        /*009e*/ 	.byte	0x08
	.zero		1


	//   ....[3]....
        /*00a0*/ 	.word	0x00000280
        /*00a4*/ 	.word	0x000000ff
        /*00a8*/ 	.word	0x00000080
        /*00ac*/ 	.short	0x0100
        /*00ae*/ 	.byte	0x08
	.zero		1


	//   ....[4]....
        /*00b0*/ 	.word	0x00000290
        /*00b4*/ 	.word	0x000000ff
        /*00b8*/ 	.word	0x00000010
        /*00bc*/ 	.short	0x0100
        /*00be*/ 	.byte	0x08
	.zero		1


	//   ....[5]....
        /*00c0*/ 	.word	0x000002a0
        /*00c4*/ 	.word	0x000000ff
        /*00c8*/ 	.word	0x00000088
        /*00cc*/ 	.short	0x0100
        /*00ce*/ 	.byte	0x08
	.zero		1


	//   ....[6]....
        /*00d0*/ 	.word	0x000002b0
        /*00d4*/ 	.word	0x000000ff
        /*00d8*/ 	.word	0x00000018
        /*00dc*/ 	.short	0x0100
        /*00de*/ 	.byte	0x08
	.zero		1


	//   ....[7]....
        /*00e0*/ 	.word	0x000002c0
        /*00e4*/ 	.word	0x000000ff
        /*00e8*/ 	.word	0x00000090
        /*00ec*/ 	.short	0x0100
        /*00ee*/ 	.byte	0x08
	.zero		1


	//   ....[8]....
        /*00f0*/ 	.word	0x000002d0
        /*00f4*/ 	.word	0x000000ff
        /*00f8*/ 	.word	0x00000020
        /*00fc*/ 	.short	0x0100
        /*00fe*/ 	.byte	0x08
	.zero		1


	//   ....[9]....
        /*0100*/ 	.word	0x000002e0
        /*0104*/ 	.word	0x000000ff
        /*0108*/ 	.word	0x00000098
        /*010c*/ 	.short	0x0100
        /*010e*/ 	.byte	0x08
	.zero		1


	//   ....[10]....
        /*0110*/ 	.word	0x000002f0
        /*0114*/ 	.word	0x000000ff
        /*0118*/ 	.word	0x00000028
        /*011c*/ 	.short	0x0100
        /*011e*/ 	.byte	0x08
	.zero		1


	//   ....[11]....
        /*0120*/ 	.word	0x00000300
        /*0124*/ 	.word	0x000000ff
        /*0128*/ 	.word	0x000000a0
        /*012c*/ 	.short	0x0100
        /*012e*/ 	.byte	0x08
	.zero		1


	//   ....[12]....
        /*0130*/ 	.word	0x00000310
        /*0134*/ 	.word	0x000000ff
        /*0138*/ 	.word	0x00000030
        /*013c*/ 	.short	0x0100
        /*013e*/ 	.byte	0x08
	.zero		1


	//   ....[13]....
        /*0140*/ 	.word	0x00000320
        /*0144*/ 	.word	0x000000ff
        /*0148*/ 	.word	0x000000a8
        /*014c*/ 	.short	0x0100
        /*014e*/ 	.byte	0x08
	.zero		1


	//   ....[14]....
        /*0150*/ 	.word	0x00000330
        /*0154*/ 	.word	0x000000ff
        /*0158*/ 	.word	0x00000038
        /*015c*/ 	.short	0x0100
        /*015e*/ 	.byte	0x08
	.zero		1


	//   ....[15]....
        /*0160*/ 	.word	0x00000340
        /*0164*/ 	.word	0x000000ff
        /*0168*/ 	.word	0x000000b0
        /*016c*/ 	.short	0x0100
        /*016e*/ 	.byte	0x08
	.zero		1


	//   ....[16]....
        /*0170*/ 	.word	0x00000350
        /*0174*/ 	.word	0x000000ff
        /*0178*/ 	.word	0x00000040
        /*017c*/ 	.short	0x0100
        /*017e*/ 	.byte	0x08
	.zero		1


	//   ....[17]....
        /*0180*/ 	.word	0x00000360
        /*0184*/ 	.word	0x000000ff
        /*0188*/ 	.word	0x000000b8
        /*018c*/ 	.short	0x0100
        /*018e*/ 	.byte	0x08
	.zero		1


	//   ....[18]....
        /*0190*/ 	.word	0x00000370
        /*0194*/ 	.word	0x000000ff
        /*0198*/ 	.word	0x00000048
        /*019c*/ 	.short	0x0100
        /*019e*/ 	.byte	0x08
	.zero		1


	//   ....[19]....
        /*01a0*/ 	.word	0x00000380
        /*01a4*/ 	.word	0x000000ff
        /*01a8*/ 	.word	0x000000c0
        /*01ac*/ 	.short	0x0100
        /*01ae*/ 	.byte	0x08
	.zero		1


	//   ....[20]....
        /*01b0*/ 	.word	0x00000390
        /*01b4*/ 	.word	0x000000ff
        /*01b8*/ 	.word	0x00000050
        /*01bc*/ 	.short	0x0100
        /*01be*/ 	.byte	0x08
	.zero		1


	//   ....[21]....
        /*01c0*/ 	.word	0x000003a0
        /*01c4*/ 	.word	0x000000ff
        /*01c8*/ 	.word	0x000000c8
        /*01cc*/ 	.short	0x0100
        /*01ce*/ 	.byte	0x08
	.zero		1


	//   ....[22]....
        /*01d0*/ 	.word	0x000003b0
        /*01d4*/ 	.word	0x000000ff
        /*01d8*/ 	.word	0x00000058
        /*01dc*/ 	.short	0x0100
        /*01de*/ 	.byte	0x08
	.zero		1


	//   ....[23]....
        /*01e0*/ 	.word	0x000003c0
        /*01e4*/ 	.word	0x000000ff
        /*01e8*/ 	.word	0x000000d0
        /*01ec*/ 	.short	0x0100
        /*01ee*/ 	.byte	0x08
	.zero		1


	//   ....[24]....
        /*01f0*/ 	.word	0x000003d0
        /*01f4*/ 	.word	0x000000ff
        /*01f8*/ 	.word	0x00000060
        /*01fc*/ 	.short	0x0100
        /*01fe*/ 	.byte	0x08
	.zero		1


	//   ....[25]....
        /*0200*/ 	.word	0x000003e0
        /*0204*/ 	.word	0x000000ff
        /*0208*/ 	.word	0x000000d8
        /*020c*/ 	.short	0x0100
        /*020e*/ 	.byte	0x08
	.zero		1


	//   ....[26]....
        /*0210*/ 	.word	0x000003f0
        /*0214*/ 	.word	0x000000ff
        /*0218*/ 	.word	0x00000068
        /*021c*/ 	.short	0x0100
        /*021e*/ 	.byte	0x08
	.zero		1


	//   ....[27]....
        /*0220*/ 	.word	0x00000400
        /*0224*/ 	.word	0x000000ff
        /*0228*/ 	.word	0x000000e0
        /*022c*/ 	.short	0x0100
        /*022e*/ 	.byte	0x08
	.zero		1


	//   ....[28]....
        /*0230*/ 	.word	0x00000410
        /*0234*/ 	.word	0x000000ff
        /*0238*/ 	.word	0x00000070
        /*023c*/ 	.short	0x0100
        /*023e*/ 	.byte	0x08
	.zero		1


	//   ....[29]....
        /*0240*/ 	.word	0x00000420
        /*0244*/ 	.word	0x000000ff
        /*0248*/ 	.word	0x000000e8
        /*024c*/ 	.short	0x0100
        /*024e*/ 	.byte	0x08
	.zero		1


	//   ....[30]....
        /*0250*/ 	.word	0x000006b0
        /*0254*/ 	.word	0x000000ff
        /*0258*/ 	.word	0x00000100
        /*025c*/ 	.short	0x0100
        /*025e*/ 	.byte	0x06
	.zero		1


	//   ....[31]....
        /*0260*/ 	.word	0x00000710
        /*0264*/ 	.word	0x000000ff
        /*0268*/ 	.word	0x00000108
        /*026c*/ 	.short	0x0100
        /*026e*/ 	.byte	0x06
	.zero		1


	//   ....[32]....
        /*0270*/ 	.word	0x000015f0
        /*0274*/ 	.word	0x000000ff
        /*0278*/ 	.word	0x00000000
        /*027c*/ 	.short	0x010a
        /*027e*/ 	.byte	0x07
	.zero		1


	//   ....[33]....
        /*0280*/ 	.word	0x00001650
        /*0284*/ 	.word	0x000000ff
        /*0288*/ 	.word	0x00000000
        /*028c*/ 	.short	0x010a
        /*028e*/ 	.byte	0x07
	.zero		1


	//   ....[34]....
        /*0290*/ 	.word	0x000021c0
        /*0294*/ 	.word	0x000000ff
        /*0298*/ 	.word	0x00000000
        /*029c*/ 	.short	0x010a
        /*029e*/ 	.byte	0x0c
	.zero		1


	//   ....[35]....
        /*02a0*/ 	.word	0x00002200
        /*02a4*/ 	.word	0x000000ff
        /*02a8*/ 	.word	0x00000000
        /*02ac*/ 	.short	0x010a
        /*02ae*/ 	.byte	0x0c
	.zero		1


	//   ....[36]....
        /*02b0*/ 	.word	0x00002b50
        /*02b4*/ 	.word	0x000000ff
        /*02b8*/ 	.word	0x00000000
        /*02bc*/ 	.short	0x0101
        /*02be*/ 	.byte	0x08
	.zero		1


	//   ....[37]....
        /*02c0*/ 	.word	0x00003120
        /*02c4*/ 	.word	0x000000ff
        /*02c8*/ 	.word	0x00000000
        /*02cc*/ 	.short	0x0101
        /*02ce*/ 	.byte	0x08
	.zero		1


	//   ....[38]....
        /*02d0*/ 	.word	0x00008560
        /*02d4*/ 	.word	0x0000000e
        /*02d8*/ 	.word	0x00000078
        /*02dc*/ 	.short	0x010a
        /*02de*/ 	.byte	0x3f
	.zero		1


	//   ....[39]....
        /*02e0*/ 	.word	0x00008910
        /*02e4*/ 	.word	0x00000008
        /*02e8*/ 	.word	0x00000108
        /*02ec*/ 	.short	0x0101
        /*02ee*/ 	.byte	0x3f
	.zero		1


	//   ....[40]....
        /*02f0*/ 	.word	0x00009000
        /*02f4*/ 	.word	0x00000006
        /*02f8*/ 	.word	0x00000000
        /*02fc*/ 	.short	0x010a
        /*02fe*/ 	.byte	0x3f
	.zero		1


	//   ....[41]....
        /*0300*/ 	.word	0x00009080
        /*0304*/ 	.word	0x00000007
        /*0308*/ 	.word	0x00000000
        /*030c*/ 	.short	0x010a
        /*030e*/ 	.byte	0x3f
	.zero		1


	//   ....[42]....
        /*0310*/ 	.word	0x00009110
        /*0314*/ 	.word	0x00000006
        /*0318*/ 	.word	0x00000000
        /*031c*/ 	.short	0x010a
        /*031e*/ 	.byte	0x3f
	.zero		1


	//   ....[43]....
        /*0320*/ 	.word	0x000091a0
        /*0324*/ 	.word	0x00000009
        /*0328*/ 	.word	0x00000000
        /*032c*/ 	.short	0x010a
        /*032e*/ 	.byte	0x3f
	.zero		1


	//   ....[44]....
        /*0330*/ 	.word	0x00009230
        /*0334*/ 	.word	0x00000006
        /*0338*/ 	.word	0x00000000
        /*033c*/ 	.short	0x010a
        /*033e*/ 	.byte	0x3f
	.zero		1


	//   ....[45]....
        /*0340*/ 	.word	0x000092c0
        /*0344*/ 	.word	0x00000009
        /*0348*/ 	.word	0x00000000
        /*034c*/ 	.short	0x010a
        /*034e*/ 	.byte	0x3f
	.zero		1


	//   ....[46]....
        /*0350*/ 	.word	0x00009350
        /*0354*/ 	.word	0x00000006
        /*0358*/ 	.word	0x00000000
        /*035c*/ 	.short	0x010a
        /*035e*/ 	.byte	0x3f
	.zero		1


	//   ....[47]....
        /*0360*/ 	.word	0x000093e0
        /*0364*/ 	.word	0x00000009
        /*0368*/ 	.word	0x00000000
        /*036c*/ 	.short	0x010a
        /*036e*/ 	.byte	0x3f
	.zero		1


	//   ....[48]....
        /*0370*/ 	.word	0x00009470
        /*0374*/ 	.word	0x00000006
        /*0378*/ 	.word	0x00000000
        /*037c*/ 	.short	0x010a
        /*037e*/ 	.byte	0x3f
	.zero		1


	//   ....[49]....
        /*0380*/ 	.word	0x00009500
        /*0384*/ 	.word	0x00000009
        /*0388*/ 	.word	0x00000000
        /*038c*/ 	.short	0x010a
        /*038e*/ 	.byte	0x3f
	.zero		1


	//   ....[50]....
        /*0390*/ 	.word	0x00009590
        /*0394*/ 	.word	0x00000006
        /*0398*/ 	.word	0x00000000
        /*039c*/ 	.short	0x010a
        /*039e*/ 	.byte	0x3f
	.zero		1


	//   ....[51]....
        /*03a0*/ 	.word	0x00009620
        /*03a4*/ 	.word	0x00000009
        /*03a8*/ 	.word	0x00000000
        /*03ac*/ 	.short	0x010a
        /*03ae*/ 	.byte	0x3f
	.zero		1


	//   ....[52]....
        /*03b0*/ 	.word	0x000096b0
        /*03b4*/ 	.word	0x0000000a
        /*03b8*/ 	.word	0x00000000
        /*03bc*/ 	.short	0x010a
        /*03be*/ 	.byte	0x3f
	.zero		1


	//   ....[53]....
        /*03c0*/ 	.word	0x00009740
        /*03c4*/ 	.word	0x0000000b
        /*03c8*/ 	.word	0x00000000
        /*03cc*/ 	.short	0x010a
        /*03ce*/ 	.byte	0x3f
	.zero		1


	//   ....[54]....
        /*03d0*/ 	.word	0x000097d0
        /*03d4*/ 	.word	0x00000003
        /*03d8*/ 	.word	0x00000000
        /*03dc*/ 	.short	0x010a
        /*03de*/ 	.byte	0x3f
	.zero		1


	//   ....[55]....
        /*03e0*/ 	.word	0x00009840
        /*03e4*/ 	.word	0x0000000b
        /*03e8*/ 	.word	0x00000000
        /*03ec*/ 	.short	0x010a
        /*03ee*/ 	.byte	0x3f
	.zero		1


	//   ....[56]....
        /*03f0*/ 	.word	0x000098a0
        /*03f4*/ 	.word	0x0000007e
        /*03f8*/ 	.word	0x00000000
        /*03fc*/ 	.short	0x010a
        /*03fe*/ 	.byte	0x3f
	.zero		1


	//   ....[57]....
        /*0400*/ 	.word	0x00009970
        /*0404*/ 	.word	0x0000000e
        /*0408*/ 	.word	0x00000078
        /*040c*/ 	.short	0x010a
        /*040e*/ 	.byte	0x3f
	.zero		1


	//   ....[58]....
        /*0410*/ 	.word	0x00009a50
        /*0414*/ 	.word	0x00000006
        /*0418*/ 	.word	0x00000000
        /*041c*/ 	.short	0x010a
        /*041e*/ 	.byte	0x3f
	.zero		1


	//   ....[59]....
        /*0420*/ 	.word	0x00009aa0
        /*0424*/ 	.word	0x00000007
        /*0428*/ 	.word	0x00000000
        /*042c*/ 	.short	0x010a
        /*042e*/ 	.byte	0x3f
	.zero		1


	//   ....[60]....
        /*0430*/ 	.word	0x00009af0
        /*0434*/ 	.word	0x00000006
        /*0438*/ 	.word	0x00000000
        /*043c*/ 	.short	0x010a
        /*043e*/ 	.byte	0x3f
	.zero		1


	//   ....[61]....
        /*0440*/ 	.word	0x00009b40
        /*0444*/ 	.word	0x00000009
        /*0448*/ 	.word	0x00000000
        /*044c*/ 	.short	0x010a
        /*044e*/ 	.byte	0x3f
	.zero		1


	//   ....[62]....
        /*0450*/ 	.word	0x00009b90
        /*0454*/ 	.word	0x00000006
        /*0458*/ 	.word	0x00000000
        /*045c*/ 	.short	0x010a
        /*045e*/ 	.byte	0x3f
	.zero		1


	//   ....[63]....
        /*0460*/ 	.word	0x00009be0
        /*0464*/ 	.word	0x00000009
        /*0468*/ 	.word	0x00000000
        /*046c*/ 	.short	0x010a
        /*046e*/ 	.byte	0x3f
	.zero		1


	//   ....[64]....
        /*0470*/ 	.word	0x00009c30
        /*0474*/ 	.word	0x00000006
        /*0478*/ 	.word	0x00000000
        /*047c*/ 	.short	0x010a
        /*047e*/ 	.byte	0x3f
	.zero		1


	//   ....[65]....
        /*0480*/ 	.word	0x00009c80
        /*0484*/ 	.word	0x00000009
        /*0488*/ 	.word	0x00000000
        /*048c*/ 	.short	0x010a
        /*048e*/ 	.byte	0x3f
	.zero		1


	//   ....[66]....
        /*0490*/ 	.word	0x00009cd0
        /*0494*/ 	.word	0x00000006
        /*0498*/ 	.word	0x00000000
        /*049c*/ 	.short	0x010a
        /*049e*/ 	.byte	0x3f
	.zero		1


	//   ....[67]....
        /*04a0*/ 	.word	0x00009d20
        /*04a4*/ 	.word	0x00000009
        /*04a8*/ 	.word	0x00000000
        /*04ac*/ 	.short	0x010a
        /*04ae*/ 	.byte	0x3f
	.zero		1


	//   ....[68]....
        /*04b0*/ 	.word	0x00009d70
        /*04b4*/ 	.word	0x00000006
        /*04b8*/ 	.word	0x00000000
        /*04bc*/ 	.short	0x010a
        /*04be*/ 	.byte	0x3f
	.zero		1


	//   ....[69]....
        /*04c0*/ 	.word	0x00009dc0
        /*04c4*/ 	.word	0x00000009
        /*04c8*/ 	.word	0x00000000
        /*04cc*/ 	.short	0x010a
        /*04ce*/ 	.byte	0x3f
	.zero		1


	//   ....[70]....
        /*04d0*/ 	.word	0x00009e10
        /*04d4*/ 	.word	0x0000000a
        /*04d8*/ 	.word	0x00000000
        /*04dc*/ 	.short	0x010a
        /*04de*/ 	.byte	0x3f
	.zero		1


	//   ....[71]....
        /*04e0*/ 	.word	0x00009e60
        /*04e4*/ 	.word	0x0000000b
        /*04e8*/ 	.word	0x00000000
        /*04ec*/ 	.short	0x010a
        /*04ee*/ 	.byte	0x3f
	.zero		1


	//----- nvinfo : EIATTR_NUM_MBARRIERS
	.align		4
.L_28:
        /*04f0*/ 	.byte	0x03, 0x38
        /*04f2*/ 	.short	0x0020


	//----- nvinfo : EIATTR_EXIT_INSTR_OFFSETS
	.align		4
        /*04f4*/ 	.byte	0x04, 0x1c
        /*04f6*/ 	.short	(.L_30 - .L_29)


	//   ....[0]....
.L_29:
        /*04f8*/ 	.word	0x00000760


	//   ....[1]....
        /*04fc*/ 	.word	0x00001020


	//   ....[2]....
        /*0500*/ 	.word	0x00007be0


	//   ....[3]....
        /*0504*/ 	.word	0x00008200


	//   ....[4]....
        /*0508*/ 	.word	0x00009820


	//----- nvinfo : EIATTR_MAX_THREADS
	.align		4
.L_30:
        /*050c*/ 	.byte	0x04, 0x05
        /*050e*/ 	.short	(.L_32 - .L_31)
.L_31:
        /*0510*/ 	.word	0x00000180
        /*0514*/ 	.word	0x00000001
        /*0518*/ 	.word	0x00000001


	//----- nvinfo : EIATTR_CRS_STACK_SIZE
	.align		4
.L_32:
        /*051c*/ 	.byte	0x04, 0x1e
        /*051e*/ 	.short	(.L_34 - .L_33)
.L_33:
        /*0520*/ 	.word	0x00000000


	//----- nvinfo : EIATTR_CBANK_PARAM_SIZE
	.align		4
.L_34:
        /*0524*/ 	.byte	0x03, 0x19
        /*0526*/ 	.short	0x0470


	//----- nvinfo : EIATTR_PARAM_CBANK
	.align		4
        /*0528*/ 	.byte	0x04, 0x0a
        /*052a*/ 	.short	(.L_36 - .L_35)
	.align		4
.L_35:
        /*052c*/ 	.word	index@(.nv.constant0._ZN7cutlass13device_kernelINS_4gemm6kernel13GemmUniversalIN4cute5tupleIJiiiiEEENS1_10collective13CollectiveMmaINS1_37MainloopSm90TmaGmmaWarpSpecializedFP8ILi15ENS5_IJNS4_1CILi1EEESB_SB_EEENS1_35KernelTmaWarpSpecializedCooperativeEEENS5_IJNSA_ILi128EEENSA_ILi112EEENSA_ILi64EEEEEENS_12float_e4m3_tENS5_IJlSB_lEEESJ_SK_NS4_8TiledMMAINS4_8MMA_AtomIJNS4_4SM904GMMA30MMA_64x16x32_F32E4M3E4M3_SS_TNILNSO_7ScaleInE1ELSQ_1EEEEEENS4_6LayoutINS5_IJNSA_ILi2EEESB_SB_EEENS5_IJSB_NSA_ILi0EEESW_EEEEENS5_IJNS4_10UnderscoreESZ_SZ_EEEEENS4_13SM90_TMA_LOADENS4_14ComposedLayoutINS4_7SwizzleILi2ELi4ELi3EEENS4_18smem_ptr_flag_bitsILi8EEENST_INS5_IJNSA_ILi8EEESH_EEENS5_IJSH_SB_EEEEEEEvNS4_8identityES12_S1C_vS1D_EENS_8epilogue10collective6detail29Sm90TmaWarpSpecializedAdapterINS1G_15DefaultEpilogueISJ_SK_SK_NS1F_6thread17LinearCombinationISJ_Li1EffLNS1K_9ScaleType4KindE0ELNS_15FloatRoundStyleE2ESJ_EENS1_15EpilogueDefaultEEEEEvvEEEEvNT_6ParamsE)
        /*0530*/ 	.short	0x0210
        /*0532*/ 	.short	0x0470


	//----- nvinfo : EIATTR_SW_WAR
	.align		4
.L_36:
        /*0534*/ 	.byte	0x04, 0x36
        /*0536*/ 	.short	(.L_38 - .L_37)
.L_37:
        /*0538*/ 	.word	0x00000008
.L_38:


//--------------------- .nv.callgraph             --------------------------
	.section	.nv.callgraph,"",@"SHT_CUDA_CALLGRAPH"
	.align	4
	.sectionentsize	8
	.align		4
        /*0000*/ 	.word	0x00000000
	.align		4
        /*0004*/ 	.word	0xffffffff
	.align		4
        /*0008*/ 	.word	0x00000000
	.align		4
        /*000c*/ 	.word	0xfffffffe
	.align		4
        /*0010*/ 	.word	0x00000000
	.align		4
        /*0014*/ 	.word	0xfffffffd
	.align		4
        /*0018*/ 	.word	0x00000000
	.align		4
        /*001c*/ 	.word	0xfffffffc


//--------------------- .nv.constant4             --------------------------
	.section	.nv.constant4,"a",@progbits
	.align	8
	.align		8
.nv.constant4:
        /*0000*/ 	.dword	_ZN39_INTERNAL_6afb5187_4_k_cu_8c7bcff8_32124cuda3std3__45__cpo5beginE
	.align		8
        /*0008*/ 	.dword	_ZN39_INTERNAL_6afb5187_4_k_cu_8c7bcff8_32124cuda3std3__45__cpo3endE
	.align		8
        /*0010*/ 	.dword	_ZN39_INTERNAL_6afb5187_4_k_cu_8c7bcff8_32124cuda3std3__45__cpo6cbeginE
	.align		8
        /*0018*/ 	.dword	_ZN39_INTERNAL_6afb5187_4_k_cu_8c7bcff8_32124cuda3std3__45__cpo4cendE
	.align		8
        /*0020*/ 	.dword	_ZN39_INTERNAL_6afb5187_4_k_cu_8c7bcff8_32124cuda3std3__441_GLOBAL__N__6afb5187_4_k_cu_8c7bcff8_32126ignoreE
	.align		8
        /*0028*/ 	.dword	_ZN39_INTERNAL_6afb5187_4_k_cu_8c7bcff8_32124cuda3std3__419piecewise_constructE
	.align		8
        /*0030*/ 	.dword	_ZN39_INTERNAL_6afb5187_4_k_cu_8c7bcff8_32124cuda3std3__48in_placeE
	.align		8
        /*0038*/ 	.dword	_ZN39_INTERNAL_6afb5187_4_k_cu_8c7bcff8_32124cuda3std6ranges3__45__cpo4swapE
	.align		8
        /*0040*/ 	.dword	_ZN39_INTERNAL_6afb5187_4_k_cu_8c7bcff8_32124cuda3std6ranges3__45__cpo9iter_moveE
	.align		8
        /*0048*/ 	.dword	_ZN39_INTERNAL_6afb5187_4_k_cu_8c7bcff8_32124cute7productE
	.align		8
        /*0050*/ 	.dword	_ZN39_INTERNAL_6afb5187_4_k_cu_8c7bcff8_32124cute1_E


//--------------------- .text._ZN7cutlass13device_kernelINS_4gemm6kernel13GemmUniversalIN4cute5tupleIJiiiiEEENS1_10collective13CollectiveMmaINS1_37MainloopSm90TmaGmmaWarpSpecializedFP8ILi15ENS5_IJNS4_1CILi1EEESB_SB_EEENS1_35KernelTmaWarpSpecializedCooperativeEEENS5_IJNSA_ILi128EEENSA_ILi112EEENSA_ILi64EEEEEENS_12float_e4m3_tENS5_IJlSB_lEEESJ_SK_NS4_8TiledMMAINS4_8MMA_AtomIJNS4_4SM904GMMA30MMA_64x16x32_F32E4M3E4M3_SS_TNILNSO_7ScaleInE1ELSQ_1EEEEEENS4_6LayoutINS5_IJNSA_ILi2EEESB_SB_EEENS5_IJSB_NSA_ILi0EEESW_EEEEENS5_IJNS4_10UnderscoreESZ_SZ_EEEEENS4_13SM90_TMA_LOADENS4_14ComposedLayoutINS4_7SwizzleILi2ELi4ELi3EEENS4_18smem_ptr_flag_bitsILi8EEENST_INS5_IJNSA_ILi8EEESH_EEENS5_IJSH_SB_EEEEEEEvNS4_8identityES12_S1C_vS1D_EENS_8epilogue10collective6detail29Sm90TmaWarpSpecializedAdapterINS1G_15DefaultEpilogueISJ_SK_SK_NS1F_6thread17LinearCombinationISJ_Li1EffLNS1K_9ScaleType4KindE0ELNS_15FloatRoundStyleE2ESJ_EENS1_15EpilogueDefaultEEEEEvvEEEEvNT_6ParamsE --------------------------
	.section	.text._ZN7cutlass13device_kernelINS_4gemm6kernel13GemmUniversalIN4cute5tupleIJiiiiEEENS1_10collective13CollectiveMmaINS1_37MainloopSm90TmaGmmaWarpSpecializedFP8ILi15ENS5_IJNS4_1CILi1EEESB_SB_EEENS1_35KernelTmaWarpSpecializedCooperativeEEENS5_IJNSA_ILi128EEENSA_ILi112EEENSA_ILi64EEEEEENS_12float_e4m3_tENS5_IJlSB_lEEESJ_SK_NS4_8TiledMMAINS4_8MMA_AtomIJNS4_4SM904GMMA30MMA_64x16x32_F32E4M3E4M3_SS_TNILNSO_7ScaleInE1ELSQ_1EEEEEENS4_6LayoutINS5_IJNSA_ILi2EEESB_SB_EEENS5_IJSB_NSA_ILi0EEESW_EEEEENS5_IJNS4_10UnderscoreESZ_SZ_EEEEENS4_13SM90_TMA_LOADENS4_14ComposedLayoutINS4_7SwizzleILi2ELi4ELi3EEENS4_18smem_ptr_flag_bitsILi8EEENST_INS5_IJNSA_ILi8EEESH_EEENS5_IJSH_SB_EEEEEEEvNS4_8identityES12_S1C_vS1D_EENS_8epilogue10collective6detail29Sm90TmaWarpSpecializedAdapterINS1G_15DefaultEpilogueISJ_SK_SK_NS1F_6thread17LinearCombinationISJ_Li1EffLNS1K_9ScaleType4KindE0ELNS_15FloatRoundStyleE2ESJ_EENS1_15EpilogueDefaultEEEEEvvEEEEvNT_6ParamsE,"ax",@progbits
	.align	128
.text._ZN7cutlass13device_kernelINS_4gemm6kernel13GemmUniversalIN4cute5tupleIJiiiiEEENS1_10collective13CollectiveMmaINS1_37MainloopSm90TmaGmmaWarpSpecializedFP8ILi15ENS5_IJNS4_1CILi1EEESB_SB_EEENS1_35KernelTmaWarpSpecializedCooperativeEEENS5_IJNSA_ILi128EEENSA_ILi112EEENSA_ILi64EEEEEENS_12float_e4m3_tENS5_IJlSB_lEEESJ_SK_NS4_8TiledMMAINS4_8MMA_AtomIJNS4_4SM904GMMA30MMA_64x16x32_F32E4M3E4M3_SS_TNILNSO_7ScaleInE1ELSQ_1EEEEEENS4_6LayoutINS5_IJNSA_ILi2EEESB_SB_EEENS5_IJSB_NSA_ILi0EEESW_EEEEENS5_IJNS4_10UnderscoreESZ_SZ_EEEEENS4_13SM90_TMA_LOADENS4_14ComposedLayoutINS4_7SwizzleILi2ELi4ELi3EEENS4_18smem_ptr_flag_bitsILi8EEENST_INS5_IJNSA_ILi8EEESH_EEENS5_IJSH_SB_EEEEEEEvNS4_8identityES12_S1C_vS1D_EENS_8epilogue10collective6detail29Sm90TmaWarpSpecializedAdapterINS1G_15DefaultEpilogueISJ_SK_SK_NS1F_6thread17LinearCombinationISJ_Li1EffLNS1K_9ScaleType4KindE0ELNS_15FloatRoundStyleE2ESJ_EENS1_15EpilogueDefaultEEEEEvvEEEEvNT_6ParamsE:
        .type           _ZN7cutlass13device_kernelINS_4gemm6kernel13GemmUniversalIN4cute5tupleIJiiiiEEENS1_10collective13CollectiveMmaINS1_37MainloopSm90TmaGmmaWarpSpecializedFP8ILi15ENS5_IJNS4_1CILi1EEESB_SB_EEENS1_35KernelTmaWarpSpecializedCooperativeEEENS5_IJNSA_ILi128EEENSA_ILi112EEENSA_ILi64EEEEEENS_12float_e4m3_tENS5_IJlSB_lEEESJ_SK_NS4_8TiledMMAINS4_8MMA_AtomIJNS4_4SM904GMMA30MMA_64x16x32_F32E4M3E4M3_SS_TNILNSO_7ScaleInE1ELSQ_1EEEEEENS4_6LayoutINS5_IJNSA_ILi2EEESB_SB_EEENS5_IJSB_NSA_ILi0EEESW_EEEEENS5_IJNS4_10UnderscoreESZ_SZ_EEEEENS4_13SM90_TMA_LOADENS4_14ComposedLayoutINS4_7SwizzleILi2ELi4ELi3EEENS4_18smem_ptr_flag_bitsILi8EEENST_INS5_IJNSA_ILi8EEESH_EEENS5_IJSH_SB_EEEEEEEvNS4_8identityES12_S1C_vS1D_EENS_8epilogue10collective6detail29Sm90TmaWarpSpecializedAdapterINS1G_15DefaultEpilogueISJ_SK_SK_NS1F_6thread17LinearCombinationISJ_Li1EffLNS1K_9ScaleType4KindE0ELNS_15FloatRoundStyleE2ESJ_EENS1_15EpilogueDefaultEEEEEvvEEEEvNT_6ParamsE,@function
        .size           _ZN7cutlass13device_kernelINS_4gemm6kernel13GemmUniversalIN4cute5tupleIJiiiiEEENS1_10collective13CollectiveMmaINS1_37MainloopSm90TmaGmmaWarpSpecializedFP8ILi15ENS5_IJNS4_1CILi1EEESB_SB_EEENS1_35KernelTmaWarpSpecializedCooperativeEEENS5_IJNSA_ILi128EEENSA_ILi112EEENSA_ILi64EEEEEENS_12float_e4m3_tENS5_IJlSB_lEEESJ_SK_NS4_8TiledMMAINS4_8MMA_AtomIJNS4_4SM904GMMA30MMA_64x16x32_F32E4M3E4M3_SS_TNILNSO_7ScaleInE1ELSQ_1EEEEEENS4_6LayoutINS5_IJNSA_ILi2EEESB_SB_EEENS5_IJSB_NSA_ILi0EEESW_EEEEENS5_IJNS4_10UnderscoreESZ_SZ_EEEEENS4_13SM90_TMA_LOADENS4_14ComposedLayoutINS4_7SwizzleILi2ELi4ELi3EEENS4_18smem_ptr_flag_bitsILi8EEENST_INS5_IJNSA_ILi8EEESH_EEENS5_IJSH_SB_EEEEEEEvNS4_8identityES12_S1C_vS1D_EENS_8epilogue10collective6detail29Sm90TmaWarpSpecializedAdapterINS1G_15DefaultEpilogueISJ_SK_SK_NS1F_6thread17LinearCombinationISJ_Li1EffLNS1K_9ScaleType4KindE0ELNS_15FloatRoundStyleE2ESJ_EENS1_15EpilogueDefaultEEEEEvvEEEEvNT_6ParamsE,(.L_x_208 - _ZN7cutlass13device_kernelINS_4gemm6kernel13GemmUniversalIN4cute5tupleIJiiiiEEENS1_10collective13CollectiveMmaINS1_37MainloopSm90TmaGmmaWarpSpecializedFP8ILi15ENS5_IJNS4_1CILi1EEESB_SB_EEENS1_35KernelTmaWarpSpecializedCooperativeEEENS5_IJNSA_ILi128EEENSA_ILi112EEENSA_ILi64EEEEEENS_12float_e4m3_tENS5_IJlSB_lEEESJ_SK_NS4_8TiledMMAINS4_8MMA_AtomIJNS4_4SM904GMMA30MMA_64x16x32_F32E4M3E4M3_SS_TNILNSO_7ScaleInE1ELSQ_1EEEEEENS4_6LayoutINS5_IJNSA_ILi2EEESB_SB_EEENS5_IJSB_NSA_ILi0EEESW_EEEEENS5_IJNS4_10UnderscoreESZ_SZ_EEEEENS4_13SM90_TMA_LOADENS4_14ComposedLayoutINS4_7SwizzleILi2ELi4ELi3EEENS4_18smem_ptr_flag_bitsILi8EEENST_INS5_IJNSA_ILi8EEESH_EEENS5_IJSH_SB_EEEEEEEvNS4_8identityES12_S1C_vS1D_EENS_8epilogue10collective6detail29Sm90TmaWarpSpecializedAdapterINS1G_15DefaultEpilogueISJ_SK_SK_NS1F_6thread17LinearCombinationISJ_Li1EffLNS1K_9ScaleType4KindE0ELNS_15FloatRoundStyleE2ESJ_EENS1_15EpilogueDefaultEEEEEvvEEEEvNT_6ParamsE)
        .other          _ZN7cutlass13device_kernelINS_4gemm6kernel13GemmUniversalIN4cute5tupleIJiiiiEEENS1_10collective13CollectiveMmaINS1_37MainloopSm90TmaGmmaWarpSpecializedFP8ILi15ENS5_IJNS4_1CILi1EEESB_SB_EEENS1_35KernelTmaWarpSpecializedCooperativeEEENS5_IJNSA_ILi128EEENSA_ILi112EEENSA_ILi64EEEEEENS_12float_e4m3_tENS5_IJlSB_lEEESJ_SK_NS4_8TiledMMAINS4_8MMA_AtomIJNS4_4SM904GMMA30MMA_64x16x32_F32E4M3E4M3_SS_TNILNSO_7ScaleInE1ELSQ_1EEEEEENS4_6LayoutINS5_IJNSA_ILi2EEESB_SB_EEENS5_IJSB_NSA_ILi0EEESW_EEEEENS5_IJNS4_10UnderscoreESZ_SZ_EEEEENS4_13SM90_TMA_LOADENS4_14ComposedLayoutINS4_7SwizzleILi2ELi4ELi3EEENS4_18smem_ptr_flag_bitsILi8EEENST_INS5_IJNSA_ILi8EEESH_EEENS5_IJSH_SB_EEEEEEEvNS4_8identityES12_S1C_vS1D_EENS_8epilogue10collective6detail29Sm90TmaWarpSpecializedAdapterINS1G_15DefaultEpilogueISJ_SK_SK_NS1F_6thread17LinearCombinationISJ_Li1EffLNS1K_9ScaleType4KindE0ELNS_15FloatRoundStyleE2ESJ_EENS1_15EpilogueDefaultEEEEEvvEEEEvNT_6ParamsE,@"STO_CUDA_ENTRY STV_DEFAULT"
_ZN7cutlass13device_kernelINS_4gemm6kernel13GemmUniversalIN4cute5tupleIJiiiiEEENS1_10collective13CollectiveMmaINS1_37MainloopSm90TmaGmmaWarpSpecializedFP8ILi15ENS5_IJNS4_1CILi1EEESB_SB_EEENS1_35KernelTmaWarpSpecializedCooperativeEEENS5_IJNSA_ILi128EEENSA_ILi112EEENSA_ILi64EEEEEENS_12float_e4m3_tENS5_IJlSB_lEEESJ_SK_NS4_8TiledMMAINS4_8MMA_AtomIJNS4_4SM904GMMA30MMA_64x16x32_F32E4M3E4M3_SS_TNILNSO_7ScaleInE1ELSQ_1EEEEEENS4_6LayoutINS5_IJNSA_ILi2EEESB_SB_EEENS5_IJSB_NSA_ILi0EEESW_EEEEENS5_IJNS4_10UnderscoreESZ_SZ_EEEEENS4_13SM90_TMA_LOADENS4_14ComposedLayoutINS4_7SwizzleILi2ELi4ELi3EEENS4_18smem_ptr_flag_bitsILi8EEENST_INS5_IJNSA_ILi8EEESH_EEENS5_IJSH_SB_EEEEEEEvNS4_8identityES12_S1C_vS1D_EENS_8epilogue10collective6detail29Sm90TmaWarpSpecializedAdapterINS1G_15DefaultEpilogueISJ_SK_SK_NS1F_6thread17LinearCombinationISJ_Li1EffLNS1K_9ScaleType4KindE0ELNS_15FloatRoundStyleE2ESJ_EENS1_15EpilogueDefaultEEEEEvvEEEEvNT_6ParamsE:
[----:B------:R-:W-:Y:S01]  /*0000*/  LDC R1, c[0x0][0x28] ;  /* 0x00000a00ff017b82 */ /* 0x000fe20000000800 */
[----:B------:R-:W0:Y:S01]  /*0010*/  S2R R0, SR_TID.X ;  /* 0x0000000000007919 */ /* 0x000e220000002100 */
[----:B------:R-:W-:Y:S01]  /*0020*/  ELECT P0, URZ, PT ;  /* 0x00000000003f782f */ /* 0x000fe20003800000 */
[----:B------:R-:W-:Y:S01]  /*0030*/  BSSY B0, `(.L_x_0) ;  /* 0x000000f000007945 */ /* 0x000fe20003800000 */
[--C-:B0-----:R-:W-:Y:S02]  /*0040*/  SHF.R.U32.HI R2, RZ, 0x5, R0.reuse ;  /* 0x00000005ff027819 */ /* 0x101fe40000011600 */
[----:B------:R-:W-:-:S03]  /*0050*/  SHF.R.U32.HI R3, RZ, 0x7, R0 ;  /* 0x00000007ff037819 */ /* 0x000fc60000011600 */
[----:B------:R-:W0:Y:S04]  /*0060*/  SHFL.IDX PT, R5, R2, RZ, 0x1f ;  /* 0x00001fff02057589 */ /* 0x000e2800000e0000 */
[----:B------:R1:W2:Y:S01]  /*0070*/  SHFL.IDX PT, R7, R3, RZ, 0x1f ;  /* 0x00001fff03077589 */ /* 0x0002a200000e0000 */
[----:B0-----:R-:W-:-:S13]  /*0080*/  ISETP.NE.OR P0, PT, R5, RZ, !P0 ;  /* 0x000000ff0500720c */ /* 0x001fda0004705670 */
[----:B-12---:R-:W-:Y:S05]  /*0090*/  @P0 BRA `(.L_x_1) ;  /* 0x0000000000200947 */ /* 0x006fea0003800000 */
[----:B------:R-:W-:Y:S02]  /*00a0*/  ULDC.64 UR4, c[0x0][0x198] ;  /* 0x0000660000047ab9 */ /* 0x000fe40000000a00 */
[----:B------:R-:W-:Y:S02]  /*00b0*/  UIADD3 UR6, UP0, UR4, 0xf0, URZ ;  /* 0x000000f004067890 */ /* 0x000fe4000ff1e03f */
[----:B------:R-:W-:Y:S02]  /*00c0*/  UIADD3 UR4, UP1, UR4, 0x1f0, URZ ;  /* 0x000001f004047890 */ /* 0x000fe4000ff3e03f */
[----:B------:R-:W-:Y:S02]  /*00d0*/  UIADD3.X UR7, URZ, UR5, URZ, UP0, !UPT ;  /* 0x000000053f077290 */ /* 0x000fe400087fe43f */
[----:B------:R-:W-:-:S07]  /*00e0*/  UIADD3.X UR5, URZ, UR5, URZ, UP1, !UPT ;  /* 0x000000053f057290 */ /* 0x000fce0008ffe43f */
[----:B------:R0:W-:Y:S02]  /*00f0*/  UTMACCTL.PF [UR6] ;  /* 0x00000000060079b9 */ /* 0x0001e40008040000 */
[----:B------:R0:W-:Y:S02]  /*0100*/  UTMACCTL.PF [UR4] ;  /* 0x00000000040079b9 */ /* 0x0001e40008040000 */
[----:B0-----:R-:W-:Y:S01]  /*0110*/  NOP ;  /* 0x0000000000007918 */ /* 0x001fe20000000000 */
.L_x_1:
[----:B------:R-:W-:Y:S05]  /*0120*/  BSYNC B0 ;  /* 0x0000000000007941 */ /* 0x000fea0003800000 */
.L_x_0:
[----:B------:R-:W0:Y:S02]  /*0130*/  SHFL.IDX PT, R3, R2, RZ, 0x1f ;  /* 0x00001fff02037589 */ /* 0x000e2400000e0000 */
[----:B0-----:R-:W-:-:S13]  /*0140*/  ISETP.NE.AND P0, PT, R3, RZ, PT ;  /* 0x000000ff0300720c */ /* 0x001fda0003f05270 */
[----:B------:R-:W-:Y:S05]  /*0150*/  @P0 BRA `(.L_x_2) ;  /* 0x0000000000bc0947 */ /* 0x000fea0003800000 */
[----:B------:R-:W-:Y:S01]  /*0160*/  ELECT P0, URZ, PT ;  /* 0x00000000003f782f */ /* 0x000fe20003800000 */
[----:B------:R-:W-:-:S12]  /*0170*/  BSSY B0, `(.L_x_2) ;  /* 0x000002d000007945 */ /* 0x000fd80003800000 */
[----:B------:R-:W-:Y:S05]  /*0180*/  @!P0 BRA `(.L_x_3) ;  /* 0x0000000000ac8947 */ /* 0x000fea0003800000 */
[----:B------:R-:W0:Y:S01]  /*0190*/  S2UR UR8, SR_CgaCtaId ;  /* 0x00000000000879c3 */ /* 0x000e220000008800 */
[----:B------:R-:W-:Y:S01]  /*01a0*/  UMOV UR4, 0x400 ;  /* 0x0000040000047882 */ /* 0x000fe20000000000 */
[----:B------:R-:W-:Y:S01]  /*01b0*/  UMOV UR5, 0x1 ;  /* 0x0000000100057882 */ /* 0x000fe20000000000 */
[----:B------:R-:W-:Y:S02]  /*01c0*/  UMOV UR6, 0x100 ;  /* 0x0000010000067882 */ /* 0x000fe40000000000 */
[----:B------:R-:W-:-:S04]  /*01d0*/  UIADD3 UR6, -UR6, 0x100000, URZ ;  /* 0x0010000006067890 */ /* 0x000fc8000fffe13f */
[----:B------:R-:W-:Y:S02]  /*01e0*/  USHF.L.U32 UR7, UR6, 0xb, URZ ;  /* 0x0000000b06077899 */ /* 0x000fe4000800063f */
[----:B------:R-:W-:Y:S02]  /*01f0*/  USHF.L.U32 UR6, UR6, 0x1, URZ ;  /* 0x0000000106067899 */ /* 0x000fe4000800063f */
[----:B0-----:R-:W-:Y:S02]  /*0200*/  ULEA UR8, UR8, UR4, 0x18 ;  /* 0x0000000408087291 */ /* 0x001fe4000f8ec03f */
[----:B------:R-:W-:-:S04]  /*0210*/  UIADD3 UR4, -UR5, 0x100000, URZ ;  /* 0x0010000005047890 */ /* 0x000fc8000fffe13f */
[----:B------:R-:W-:Y:S02]  /*0220*/  USHF.L.U32 UR5, UR4, 0xb, URZ ;  /* 0x0000000b04057899 */ /* 0x000fe4000800063f */
[----:B------:R-:W-:Y:S01]  /*0230*/  USHF.L.U32 UR4, UR4, 0x1, URZ ;  /* 0x0000000104047899 */ /* 0x000fe2000800063f */
[----:B------:R-:W0:Y:S11]  /*0240*/  FENCE.VIEW.ASYNC.S ;  /* 0x00000000000073c6 */ /* 0x000e360000000000 */
[----:B0-----:R0:W1:Y:S01]  /*0250*/  SYNCS.EXCH.64 URZ, [UR8], UR4 ;  /* 0x00000004083f75b2 */ /* 0x0010620008000100 */
[----:B------:R0:W2:Y:S01]  /*0260*/  SYNCS.EXCH.64 URZ, [UR8+0x78], UR6 ;  /* 0x00007806083f75b2 */ /* 0x0000a20008000100 */
[----:B------:R0:W3:Y:S01]  /*0270*/  SYNCS.EXCH.64 URZ, [UR8+0x8], UR4 ;  /* 0x00000804083f75b2 */ /* 0x0000e20008000100 */
[----:B------:R0:W4:Y:S01]  /*0280*/  SYNCS.EXCH.64 URZ, [UR8+0x80], UR6 ;  /* 0x00008006083f75b2 */ /* 0x0001220008000100 */
[----:B------:R0:W0:Y:S01]  /*0290*/  SYNCS.EXCH.64 URZ, [UR8+0x10], UR4 ;  /* 0x00001004083f75b2 */ /* 0x0000220008000100 */
        /* <DEDUP_REMOVED lines=25> */
[----:B-1234-:R-:W-:Y:S01]  /*0430*/  NOP ;  /* 0x0000000000007918 */ /* 0x01efe20000000000 */
.L_x_3:
[----:B0-----:R-:W-:Y:S05]  /*0440*/  BSYNC B0 ;  /* 0x0000000000007941 */ /* 0x001fea0003800000 */
.L_x_2:
[----:B------:R-:W0:Y:S01]  /*0450*/  SHFL.IDX PT, R2, R2, RZ, 0x1f ;  /* 0x00001fff02027589 */ /* 0x000e2200000e0000 */
[----:B------:R-:W1:Y:S01]  /*0460*/  LDC R3, c[0x0][0x65c] ;  /* 0x00019700ff037b82 */ /* 0x000e620000000800 */
[----:B------:R-:W-:Y:S02]  /*0470*/  ELECT P0, URZ, PT ;  /* 0x00000000003f782f */ /* 0x000fe40003800000 */
[----:B------:R-:W-:Y:S01]  /*0480*/  SHF.R.S32.HI R4, RZ, 0x1f, R5 ;  /* 0x0000001fff047819 */ /* 0x000fe20000011405 */
[----:B------:R-:W2:Y:S01]  /*0490*/  S2R R8, SR_CTAID.Y ;  /* 0x0000000000087919 */ /* 0x000ea20000002600 */
[----:B------:R-:W-:Y:S01]  /*04a0*/  UMOV UR4, 0x20 ;  /* 0x0000002000047882 */ /* 0x000fe20000000000 */
[----:B------:R-:W-:Y:S01]  /*04b0*/  ISETP.NE.AND P2, PT, R7, RZ, PT ;  /* 0x000000ff0700720c */ /* 0x000fe20003f45270 */
[----:B------:R-:W-:Y:S01]  /*04c0*/  NOP ;  /* 0x0000000000007918 */ /* 0x000fe20000000000 */
[----:B------:R-:W3:Y:S01]  /*04d0*/  S2R R6, SR_CTAID.X ;  /* 0x0000000000067919 */ /* 0x000ee20000002500 */
[----:B------:R-:W-:Y:S01]  /*04e0*/  LEA.HI R4, R4, R5, RZ, 0x2 ;  /* 0x0000000504047211 */ /* 0x000fe200078f10ff */
[----:B------:R-:W-:-:S03]  /*04f0*/  NOP ;  /* 0x0000000000007918 */ /* 0x000fc60000000000 */
[----:B------:R-:W-:-:S05]  /*0500*/  LOP3.LUT R4, R4, 0xfffffffc, RZ, 0xc0, !PT ;  /* 0xfffffffc04047812 */ /* 0x000fca00078ec0ff */
[----:B------:R-:W-:Y:S01]  /*0510*/  IMAD.IADD R5, R5, 0x1, -R4 ;  /* 0x0000000105057824 */ /* 0x000fe200078e0a04 */
[----:B0-----:R-:W-:Y:S02]  /*0520*/  ISETP.NE.OR P0, PT, R2, RZ, !P0 ;  /* 0x000000ff0200720c */ /* 0x001fe40004705670 */
[----:B-1----:R-:W-:-:S11]  /*0530*/  ISETP.NE.AND P3, PT, R3, 0x1, PT ;  /* 0x000000010300780c */ /* 0x002fd60003f65270 */
[----:B------:R-:W-:Y:S01]  /*0540*/  VOTEU.ALL UP0, P0 ;  /* 0x00000000003f7886 */ /* 0x000fe20000000000 */
[----:B------:R-:W-:Y:S01]  /*0550*/  VOTEU.ALL UP1, P0 ;  /* 0x00000000003f7886 */ /* 0x000fe20000020000 */
[----:B------:R-:W3:Y:S01]  /*0560*/  @P3 LDC R9, c[0x0][0x10] ;  /* 0x00000400ff093b82 */ /* 0x000ee20000000800 */
[----:B--2---:R-:W-:Y:S02]  /*0570*/  @P3 IMAD.MOV.U32 R2, RZ, RZ, R8 ;  /* 0x000000ffff023224 */ /* 0x004fe400078e0008 */
[----:B------:R-:W-:Y:S01]  /*0580*/  @!UP0 UMOV UR6, 0x400 ;  /* 0x0000040000068882 */ /* 0x000fe20000000000 */
[----:B------:R-:W-:-:S04]  /*0590*/  @!UP0 UIADD3 UR4, -UR4, 0x100000, URZ ;  /* 0x0010000004048890 */ /* 0x000fc8000fffe13f */
[----:B------:R-:W-:Y:S02]  /*05a0*/  @!UP0 USHF.L.U32 UR5, UR4, 0xb, URZ ;  /* 0x0000000b04058899 */ /* 0x000fe4000800063f */
[----:B------:R-:W-:Y:S01]  /*05b0*/  @!UP0 USHF.L.U32 UR4, UR4, 0x1, URZ ;  /* 0x0000000104048899 */ /* 0x000fe2000800063f */
[----:B------:R-:W-:Y:S02]  /*05c0*/  @P3 IMAD.MOV.U32 R3, RZ, RZ, RZ ;  /* 0x000000ffff033224 */ /* 0x000fe400078e00ff */
[----:B------:R-:W-:Y:S01]  /*05d0*/  @P3 IMAD.MOV.U32 R13, RZ, RZ, RZ ;  /* 0x000000ffff0d3224 */ /* 0x000fe200078e00ff */
[----:B------:R-:W0:Y:S08]  /*05e0*/  @!UP0 S2UR UR7, SR_CgaCtaId ;  /* 0x00000000000789c3 */ /* 0x000e300000008800 */
[----:B------:R-:W1:Y:S01]  /*05f0*/  @!P3 LDC R11, c[0x0][0xc] ;  /* 0x00000300ff0bbb82 */ /* 0x000e620000000800 */
[----:B---3--:R-:W-:-:S04]  /*0600*/  @P3 IMAD.WIDE.U32 R2, R6, R9, R2 ;  /* 0x0000000906023225 */ /* 0x008fc800078e0002 */
[----:B------:R-:W-:Y:S02]  /*0610*/  VIADD R9, R7, 0xffffffff ;  /* 0xffffffff07097836 */ /* 0x000fe40000000000 */
[----:B------:R-:W-:Y:S01]  /*0620*/  @P3 IMAD.IADD R3, R3, 0x1, R13 ;  /* 0x0000000103033824 */ /* 0x000fe200078e020d */
[----:B0-----:R-:W-:Y:S02]  /*0630*/  @!UP0 ULEA UR6, UR7, UR6, 0x18 ;  /* 0x0000000607068291 */ /* 0x001fe4000f8ec03f */
[----:B------:R-:W-:Y:S01]  /*0640*/  ISETP.GE.U32.AND P1, PT, R9, 0x2, PT ;  /* 0x000000020900780c */ /* 0x000fe20003f26070 */
[----:B------:R-:W-:Y:S01]  /*0650*/  VOTEU.ALL UP0, P0 ;  /* 0x00000000003f7886 */ /* 0x000fe20000000000 */
[----:B------:R-:W-:-:S04]  /*0660*/  ISETP.NE.AND P0, PT, R5, 0x3, PT ;  /* 0x000000030500780c */ /* 0x000fc80003f05270 */
[----:B------:R-:W-:-:S04]  /*0670*/  ISETP.EQ.OR P0, PT, R5, RZ, !P0 ;  /* 0x000000ff0500720c */ /* 0x000fc80004702670 */
[----:B------:R-:W-:Y:S01]  /*0680*/  ISETP.EQ.AND P0, PT, R7, RZ, P0 ;  /* 0x000000ff0700720c */ /* 0x000fe20000702270 */
[----:B------:R-:W-:Y:S01]  /*0690*/  IMAD.MOV.U32 R7, RZ, RZ, RZ ;  /* 0x000000ffff077224 */ /* 0x000fe200078e00ff */
[----:B------:R-:W0:Y:S02]  /*06a0*/  FENCE.VIEW.ASYNC.S ;  /* 0x00000000000073c6 */ /* 0x000e240000000000 */
[----:B0-----:R0:W2:Y:S01]  /*06b0*/  @!UP0 SYNCS.EXCH.64 URZ, [UR6+0x100], UR4 ;  /* 0x00010004063f85b2 */ /* 0x0010a20008000100 */
[----:B------:R-:W-:Y:S01]  /*06c0*/  SEL R4, RZ, 0x1, !P0 ;  /* 0x00000001ff047807 */ /* 0x000fe20004000000 */
[----:B-1----:R-:W-:-:S03]  /*06d0*/  @!P3 IMAD.WIDE.U32 R10, R11, R8, R6 ;  /* 0x000000080b0ab225 */ /* 0x002fc600078e0006 */
[----:B------:R-:W-:Y:S01]  /*06e0*/  SEL R4, R4, 0x2, P1 ;  /* 0x0000000204047807 */ /* 0x000fe20000800000 */
[----:B------:R-:W-:Y:S02]  /*06f0*/  @!P3 IMAD.MOV.U32 R2, RZ, RZ, R10 ;  /* 0x000000ffff02b224 */ /* 0x000fe400078e000a */
[----:B------:R-:W-:Y:S01]  /*0700*/  @!P3 IMAD.MOV.U32 R3, RZ, RZ, R11 ;  /* 0x000000ffff03b224 */ /* 0x000fe200078e000b */
[----:B------:R0:W2:Y:S01]  /*0710*/  @!UP1 SYNCS.EXCH.64 URZ, [UR6+0x108], UR4 ;  /* 0x00010804063f95b2 */ /* 0x0000a20008000100 */
[----:B------:R-:W-:Y:S01]  /*0720*/  NOP ;  /* 0x0000000000007918 */ /* 0x000fe20000000000 */
[----:B--2---:R-:W-:Y:S06]  /*0730*/  BAR.SYNC.DEFER_BLOCKING 0x0 ;  /* 0x0000000000007b1d */ /* 0x004fec0000010000 */
[----:B------:R-:W-:Y:S05]  /*0740*/  @!P2 BRA `(.L_x_4) ;  /* 0x000000740028a947 */ /* 0x000fea0003800000 */
[----:B------:R-:W-:-:S13]  /*0750*/  ISETP.GT.U32.AND P0, PT, R9, 0x1, PT ;  /* 0x000000010900780c */ /* 0x000fda0003f04070 */
[----:B0-----:R-:W-:Y:S05]  /*0760*/  @P0 EXIT ;  /* 0x000000000000094d */ /* 0x001fea0003800000 */
[----:B------:R-:W-:Y:S01]  /*0770*/  ULDC.64 UR4, c[0x0][0x650] ;  /* 0x0001940000047ab9 */ /* 0x000fe20000000a00 */
[----:B------:R-:W-:Y:S01]  /*0780*/  PRMT R11, RZ, 0x7610, R11 ;  /* 0x00007610ff0b7816 */ /* 0x000fe2000000000b */
[----:B------:R-:W-:Y:S01]  /*0790*/  IMAD.MOV.U32 R9, RZ, RZ, -0x1 ;  /* 0xffffffffff097424 */ /* 0x000fe200078e00ff */
[----:B------:R-:W-:Y:S01]  /*07a0*/  ISETP.GE.U32.AND P0, PT, R2, UR4, PT ;  /* 0x0000000402007c0c */ /* 0x000fe2000bf06070 */
[----:B------:R-:W-:Y:S02]  /*07b0*/  IMAD.MOV.U32 R10, RZ, RZ, -0x1 ;  /* 0xffffffffff0a7424 */ /* 0x000fe400078e00ff */
[----:B------:R-:W-:Y:S01]  /*07c0*/  IMAD.MOV.U32 R5, RZ, RZ, -0x1 ;  /* 0xffffffffff057424 */ /* 0x000fe200078e00ff */
[----:B------:R-:W-:-:S13]  /*07d0*/  ISETP.GE.U32.AND.EX P0, PT, R3, UR5, PT, P0 ;  /* 0x0000000503007c0c */ /* 0x000fda000bf06100 */
[----:B------:R-:W-:Y:S05]  /*07e0*/  @P0 BRA `(.L_x_5) ;  /* 0x00000004005c0947 */ /* 0x000fea0003800000 */
[----:B------:R-:W0:Y:S01]  /*07f0*/  LDC.64 R16, c[0x0][0x628] ;  /* 0x00018a00ff107b82 */ /* 0x000e220000000a00 */
[----:B------:R-:W-:Y:S02]  /*0800*/  IMAD.MOV.U32 R10, RZ, RZ, R2 ;  /* 0x000000ffff0a7224 */ /* 0x000fe400078e0002 */
[----:B------:R-:W-:-:S05]  /*0810*/  IMAD.MOV.U32 R11, RZ, RZ, R3 ;  /* 0x000000ffff0b7224 */ /* 0x000fca00078e0003 */
[----:B------:R-:W1:Y:S08]  /*0820*/  LDC R18, c[0x0][0x630] ;  /* 0x00018c00ff127b82 */ /* 0x000e700000000800 */
[----:B------:R-:W2:Y:S01]  /*0830*/  LDC.64 R20, c[0x0][0x620] ;  /* 0x00018800ff147b82 */ /* 0x000ea20000000a00 */
[----:B0-----:R-:W-:-:S04]  /*0840*/  ISETP.NE.U32.AND P0, PT, R16, RZ, PT ;  /* 0x000000ff1000720c */ /* 0x001fc80003f05070 */
[----:B------:R-:W-:-:S13]  /*0850*/  ISETP.NE.AND.EX P0, PT, R17, RZ, PT, P0 ;  /* 0x000000ff1100720c */ /* 0x000fda0003f05300 */
[----:B-12---:R-:W-:Y:S05]  /*0860*/  @!P0 BRA `(.L_x_6) ;  /* 0x0000000000288947 */ /* 0x006fea0003800000 */
[----:B------:R-:W0:Y:S02]  /*0870*/  LDC R5, c[0x0][0x634] ;  /* 0x00018d00ff057b82 */ /* 0x000e240000000800 */
[----:B0-----:R-:W-:-:S05]  /*0880*/  IADD3 R5, P0, R2, R5, RZ ;  /* 0x0000000502057210 */ /* 0x001fca0007f1e0ff */
[----:B------:R-:W-:-:S04]  /*0890*/  IMAD.X R9, RZ, RZ, R3, P0 ;  /* 0x000000ffff097224 */ /* 0x000fc800000e0603 */
[----:B------:R-:W-:-:S04]  /*08a0*/  IMAD.WIDE.U32 R10, R9, R16, RZ ;  /* 0x00000010090a7225 */ /* 0x000fc800078e00ff */
[----:B------:R-:W-:-:S04]  /*08b0*/  IMAD.WIDE.U32 R12, P0, R5, R17, R10 ;  /* 0x00000011050c7225 */ /* 0x000fc8000780000a */
[----:B------:R-:W-:-:S04]  /*08c0*/  IMAD.WIDE.U32 R10, R5, R16, RZ ;  /* 0x00000010050a7225 */ /* 0x000fc800078e00ff */
[----:B------:R-:W-:Y:S01]  /*08d0*/  IMAD.X R15, RZ, RZ, RZ, P0 ;  /* 0x000000ffff0f7224 */ /* 0x000fe200000e06ff */
[----:B------:R-:W-:Y:S01]  /*08e0*/  IADD3 RZ, P0, R11, R12, RZ ;  /* 0x0000000c0bff7210 */ /* 0x000fe20007f1e0ff */
[----:B------:R-:W-:-:S04]  /*08f0*/  IMAD.MOV.U32 R14, RZ, RZ, R13 ;  /* 0x000000ffff0e7224 */ /* 0x000fc800078e000d */
[----:B------:R-:W-:-:S08]  /*0900*/  IMAD.WIDE.U32.X R10, R9, R17, R14, P0 ;  /* 0x00000011090a7225 */ /* 0x000fd000000e040e */
.L_x_6:
[-CC-:B------:R-:W-:Y:S01]  /*0910*/  SHF.R.U64 R26, R10, R18.reuse, R11.reuse ;  /* 0x000000120a1a7219 */ /* 0x180fe2000000120b */
[----:B------:R-:W0:Y:S01]  /*0920*/  LDC.64 R22, c[0x0][0x640] ;  /* 0x00019000ff167b82 */ /* 0x000e220000000a00 */
[----:B------:R-:W-:Y:S01]  /*0930*/  SHF.R.U32.HI R7, RZ, R18, R11 ;  /* 0x00000012ff077219 */ /* 0x000fe2000001160b */
[----:B------:R-:W-:Y:S01]  /*0940*/  ULDC UR4, c[0x0][0x150] ;  /* 0x0000540000047ab9 */ /* 0x000fe20000000800 */
[----:B------:R-:W-:Y:S02]  /*0950*/  IADD3 R9, P0, RZ, -R26, RZ ;  /* 0x8000001aff097210 */ /* 0x000fe40007f1e0ff */
[----:B------:R-:W-:-:S03]  /*0960*/  I2FP.F32.U32 R5, R6 ;  /* 0x0000000600057245 */ /* 0x000fc60000201000 */
[----:B------:R-:W1:Y:S01]  /*0970*/  LDC R14, c[0x0][0x618] ;  /* 0x00018600ff0e7b82 */ /* 0x000e620000000800 */
[----:B------:R-:W-:Y:S02]  /*0980*/  IMAD.X R13, RZ, RZ, ~R7, P0 ;  /* 0x000000ffff0d7224 */ /* 0x000fe400000e0e07 */
[----:B------:R-:W-:Y:S01]  /*0990*/  FMUL R5, R5, UR4 ;  /* 0x0000000405057c20 */ /* 0x000fe20008400000 */
[----:B------:R-:W-:Y:S01]  /*09a0*/  IMAD.WIDE.U32 R10, R9, R20, R2 ;  /* 0x00000014090a7225 */ /* 0x000fe200078e0002 */
[----:B------:R-:W-:-:S03]  /*09b0*/  ULDC UR4, c[0x0][0x154] ;  /* 0x0000550000047ab9 */ /* 0x000fc60000000800 */
[----:B------:R-:W-:Y:S01]  /*09c0*/  IMAD R12, R13, R20, RZ ;  /* 0x000000140d0c7224 */ /* 0x000fe200078e02ff */
[----:B------:R-:W2:Y:S01]  /*09d0*/  LDC R7, c[0x0][0x144] ;  /* 0x00005100ff077b82 */ /* 0x000ea20000000800 */
[----:B------:R-:W3:Y:S01]  /*09e0*/  F2I.U32.TRUNC.NTZ R5, R5 ;  /* 0x0000000500057305 */ /* 0x000ee2000020f000 */
[----:B------:R-:W-:Y:S02]  /*09f0*/  IMAD.MOV.U32 R13, RZ, RZ, -0x1 ;  /* 0xffffffffff0d7424 */ /* 0x000fe400078e00ff */
[----:B------:R-:W-:-:S04]  /*0a00*/  IMAD R9, R9, R21, R12 ;  /* 0x0000001509097224 */ /* 0x000fc800078e020c */
[----:B------:R-:W4:Y:S01]  /*0a10*/  LDC R18, c[0x0][0x608] ;  /* 0x00018200ff127b82 */ /* 0x000f220000000800 */
[----:B------:R-:W-:Y:S01]  /*0a20*/  IMAD.IADD R11, R11, 0x1, R9 ;  /* 0x000000010b0b7824 */ /* 0x000fe200078e0209 */
[----:B0-----:R-:W-:Y:S02]  /*0a30*/  ISETP.NE.U32.AND P0, PT, R22, RZ, PT ;  /* 0x000000ff1600720c */ /* 0x001fe40003f05070 */
[----:B------:R-:W-:Y:S02]  /*0a40*/  I2FP.F32.U32 R9, R8 ;  /* 0x0000000800097245 */ /* 0x000fe40000201000 */
[----:B------:R-:W-:Y:S02]  /*0a50*/  ISETP.NE.AND.EX P0, PT, R23, RZ, PT, P0 ;  /* 0x000000ff1700720c */ /* 0x000fe40003f05300 */
[----:B------:R-:W0:Y:S01]  /*0a60*/  LDC R12, c[0x0][0x658] ;  /* 0x00019600ff0c7b82 */ /* 0x000e220000000800 */
[-C--:B-1----:R-:W-:Y:S01]  /*0a70*/  SHF.R.U64 R16, R10, R14.reuse, R11 ;  /* 0x0000000e0a107219 */ /* 0x082fe2000000120b */
[----:B---3--:R-:W-:Y:S01]  /*0a80*/  IMAD.MOV R10, RZ, RZ, -R5 ;  /* 0x000000ffff0a7224 */ /* 0x008fe200078e0a05 */
[----:B------:R-:W-:-:S05]  /*0a90*/  SHF.R.U32.HI R11, RZ, R14, R11 ;  /* 0x0000000eff0b7219 */ /* 0x000fca000001160b */
[----:B------:R-:W1:Y:S01]  /*0aa0*/  LDC R17, c[0x0][0x148] ;  /* 0x00005200ff117b82 */ /* 0x000e620000000800 */
[----:B--2---:R-:W-:Y:S02]  /*0ab0*/  IMAD R5, R7, R10, R6 ;  /* 0x0000000a07057224 */ /* 0x004fe400078e0206 */
[----:B------:R-:W-:-:S04]  /*0ac0*/  FMUL R7, R9, UR4 ;  /* 0x0000000409077c20 */ /* 0x000fc80008400000 */
[----:B------:R2:W3:Y:S01]  /*0ad0*/  F2I.U32.TRUNC.NTZ R15, R7 ;  /* 0x00000007000f7305 */ /* 0x0004e2000020f000 */
[----:B------:R-:W1:Y:S01]  /*0ae0*/  LDC R21, c[0x0][0x600] ;  /* 0x00018000ff157b82 */ /* 0x000e620000000800 */
[-CC-:B----4-:R-:W-:Y:S02]  /*0af0*/  SHF.R.U64 R27, R16, R18.reuse, R11.reuse ;  /* 0x00000012101b7219 */ /* 0x190fe4000000120b */
[----:B------:R-:W-:Y:S01]  /*0b00*/  SHF.R.U32.HI R9, RZ, R18, R11 ;  /* 0x00000012ff097219 */ /* 0x000fe2000001160b */
[----:B------:R-:W-:-:S04]  /*0b10*/  IMAD.MOV.U32 R11, RZ, RZ, 0x1 ;  /* 0x00000001ff0b7424 */ /* 0x000fc800078e00ff */
[----:B------:R-:W4:Y:S01]  /*0b20*/  LDC R20, c[0x0][0x648] ;  /* 0x00019200ff147b82 */ /* 0x000f220000000800 */
[-C--:B0-----:R-:W-:Y:S02]  /*0b30*/  SHF.L.U32 R6, R13, R12.reuse, RZ ;  /* 0x0000000c0d067219 */ /* 0x081fe400000006ff */
[-CC-:B------:R-:W-:Y:S02]  /*0b40*/  SHF.R.U64 R18, R27, R12.reuse, R9.reuse ;  /* 0x0000000c1b127219 */ /* 0x180fe40000001209 */
[----:B------:R-:W-:Y:S02]  /*0b50*/  SHF.R.U32.HI R19, RZ, R12, R9 ;  /* 0x0000000cff137219 */ /* 0x000fe40000011609 */
[----:B------:R-:W-:Y:S01]  /*0b60*/  LOP3.LUT R14, RZ, R6, RZ, 0x33, !PT ;  /* 0x00000006ff0e7212 */ /* 0x000fe200078e33ff */
[----:B------:R-:W0:Y:S01]  /*0b70*/  LDC R25, c[0x0][0x638] ;  /* 0x00018e00ff197b82 */ /* 0x000e220000000800 */
[----:B------:R-:W-:Y:S01]  /*0b80*/  SHF.L.U32 R9, R11, R12, RZ ;  /* 0x0000000c0b097219 */ /* 0x000fe200000006ff */
[----:B------:R-:W-:-:S02]  /*0b90*/  IMAD.MOV.U32 R6, RZ, RZ, R18 ;  /* 0x000000ffff067224 */ /* 0x000fc400078e0012 */
[----:B--2---:R-:W-:-:S04]  /*0ba0*/  IMAD.MOV.U32 R7, RZ, RZ, R19 ;  /* 0x000000ffff077224 */ /* 0x004fc800078e0013 */
[----:B------:R-:W2:Y:S01]  /*0bb0*/  LDC R24, c[0x0][0x610] ;  /* 0x00018400ff187b82 */ /* 0x000ea20000000800 */
[----:B---3--:R-:W-:Y:S05]  /*0bc0*/  @!P0 BRA `(.L_x_7) ;  /* 0x0000000000288947 */ /* 0x008fea0003800000 */
[----:B------:R-:W3:Y:S02]  /*0bd0*/  LDC R13, c[0x0][0x64c] ;  /* 0x00019300ff0d7b82 */ /* 0x000ee40000000800 */
[----:B---3--:R-:W-:-:S05]  /*0be0*/  IADD3 R13, P0, R18, R13, RZ ;  /* 0x0000000d120d7210 */ /* 0x008fca0007f1e0ff */
        /* <DEDUP_REMOVED lines=8> */
.L_x_7:
[----:B----4-:R-:W-:Y:S01]  /*0c70*/  SHF.R.U64 R6, R6, R20, R7 ;  /* 0x0000001406067219 */ /* 0x010fe20000001207 */
[----:B-1----:R-:W-:Y:S01]  /*0c80*/  VIADD R7, R21, 0xffffffff ;  /* 0xffffffff15077836 */ /* 0x002fe20000000000 */
[----:B------:R-:W-:Y:S01]  /*0c90*/  LOP3.LUT R14, R27, R14, RZ, 0xc0, !PT ;  /* 0x0000000e1b0e7212 */ /* 0x000fe200078ec0ff */
[----:B------:R-:W-:Y:S02]  /*0ca0*/  IMAD.MOV R15, RZ, RZ, -R15 ;  /* 0x000000ffff0f7224 */ /* 0x000fe400078e0a0f */
[----:B------:R-:W-:Y:S01]  /*0cb0*/  IMAD.MOV R10, RZ, RZ, -R6 ;  /* 0x000000ffff0a7224 */ /* 0x000fe200078e0a06 */
[----:B------:R-:W-:Y:S01]  /*0cc0*/  LOP3.LUT R7, R16, R7, RZ, 0xc0, !PT ;  /* 0x0000000710077212 */ /* 0x000fe200078ec0ff */
[----:B------:R-:W-:Y:S02]  /*0cd0*/  IMAD R14, R9, R6, R14 ;  /* 0x00000006090e7224 */ /* 0x000fe400078e020e */
[----:B------:R-:W-:Y:S02]  /*0ce0*/  @P3 IMAD R5, R17, R15, R8 ;  /* 0x0000000f11053224 */ /* 0x000fe400078e0208 */
[----:B0-----:R-:W-:-:S02]  /*0cf0*/  IMAD R6, R10, R25, R18 ;  /* 0x000000190a067224 */ /* 0x001fc400078e0212 */
[----:B--2---:R-:W-:Y:S02]  /*0d00*/  IMAD R5, R14, R24, R5 ;  /* 0x000000180e057224 */ /* 0x004fe400078e0205 */
[----:B------:R-:W-:Y:S02]  /*0d10*/  IMAD R6, R6, R21, R7 ;  /* 0x0000001506067224 */ /* 0x000fe400078e0207 */
[----:B------:R-:W-:-:S03]  /*0d20*/  IMAD.MOV.U32 R11, RZ, RZ, 0x1 ;  /* 0x00000001ff0b7424 */ /* 0x000fc600078e00ff */
[----:B------:R-:W-:Y:S02]  /*0d30*/  SEL R10, R6, R5, !P3 ;  /* 0x00000005060a7207 */ /* 0x000fe40005800000 */
[----:B------:R-:W-:Y:S01]  /*0d40*/  SEL R9, R5, R6, !P3 ;  /* 0x0000000605097207 */ /* 0x000fe20005800000 */
[----:B------:R-:W-:-:S07]  /*0d50*/  IMAD.MOV.U32 R5, RZ, RZ, R26 ;  /* 0x000000ffff057224 */ /* 0x000fce00078e001a */
.L_x_5:
[----:B------:R-:W-:-:S08]  /*0d60*/  NOP ;  /* 0x0000000000007918 */ /* 0x000fd00000000000 */
[----:B------:R-:W0:Y:S02]  /*0d70*/  USETMAXREG.TRY_ALLOC.CTAPOOL UP0, 0xe8 ;  /* 0x000000e8000079c8 */ /* 0x000e240008000600 */
[----:B0-----:R-:W-:-:S13]  /*0d80*/  PLOP3.LUT P0, PT, PT, PT, UP0, 0x80, 0x0 ;  /* 0x000000000000781c */ /* 0x001fda0003f0f008 */
[----:B------:R-:W-:Y:S05]  /*0d90*/  @!P0 BRA `(.L_x_5) ;  /* 0xfffffffc00f08947 */ /* 0x000fea000383ffff */
[----:B------:R-:W-:Y:S01]  /*0da0*/  ULDC.64 UR4, c[0x0][0x598] ;  /* 0x0001660000047ab9 */ /* 0x000fe20000000a00 */
[----:B------:R-:W-:Y:S01]  /*0db0*/  ULDC.64 UR30, c[0x0][0x208] ;  /* 0x00008200001e7ab9 */ /* 0x000fe20000000a00 */
[----:B------:R-:W-:-:S04]  /*0dc0*/  ISETP.NE.U32.AND P0, PT, RZ, UR4, PT ;  /* 0x00000004ff007c0c */ /* 0x000fc8000bf05070 */
[----:B------:R-:W-:-:S13]  /*0dd0*/  ISETP.NE.AND.EX P0, PT, RZ, UR5, PT, P0 ;  /* 0x00000005ff007c0c */ /* 0x000fda000bf05300 */
[----:B------:R-:W-:Y:S05]  /*0de0*/  @!P0 BRA `(.L_x_8) ;  /* 0x00000000001c8947 */ /* 0x000fea0003800000 */
[----:B------:R-:W0:Y:S02]  /*0df0*/  LDC.64 R6, c[0x0][0x598] ;  /* 0x00016600ff067b82 */ /* 0x000e240000000a00 */
[----:B0-----:R-:W2:Y:S02]  /*0e00*/  LDG.E.64 R6, desc[UR30][R6.64] ;  /* 0x0000001e06067981 */ /* 0x001ea4000c1e1b00 */
[----:B--2---:R-:W-:-:S04]  /*0e10*/  ISETP.NE.U32.AND P0, PT, R6, RZ, PT ;  /* 0x000000ff0600720c */ /* 0x004fc80003f05070 */
[----:B------:R-:W-:-:S13]  /*0e20*/  ISETP.NE.AND.EX P0, PT, R7, RZ, PT, P0 ;  /* 0x000000ff0700720c */ /* 0x000fda0003f05300 */
[----:B------:R-:W-:Y:S05]  /*0e30*/  @!P0 BRA `(.L_x_8) ;  /* 0x0000000000088947 */ /* 0x000fea0003800000 */
[----:B------:R0:W5:Y:S01]  /*0e40*/  LD.E R6, desc[UR30][R6.64] ;  /* 0x0000001e06067980 */ /* 0x000162000c101900 */
[----:B------:R-:W-:Y:S05]  /*0e50*/  BRA `(.L_x_9) ;  /* 0x0000000000207947 */ /* 0x000fea0003800000 */
.L_x_8:
[----:B------:R-:W-:Y:S02]  /*0e60*/  ULDC.64 UR4, c[0x0][0x588] ;  /* 0x0001620000047ab9 */ /* 0x000fe40000000a00 */
[----:B------:R-:W-:-:S04]  /*0e70*/  ISETP.NE.U32.AND P0, PT, RZ, UR4, PT ;  /* 0x00000004ff007c0c */ /* 0x000fc8000bf05070 */
[----:B------:R-:W-:-:S13]  /*0e80*/  ISETP.NE.AND.EX P0, PT, RZ, UR5, PT, P0 ;  /* 0x00000005ff007c0c */ /* 0x000fda000bf05300 */
[----:B------:R-:W-:Y:S05]  /*0e90*/  @!P0 BRA `(.L_x_10) ;  /* 0x00000000000c8947 */ /* 0x000fea0003800000 */
[----:B------:R-:W0:Y:S02]  /*0ea0*/  LDC.64 R6, c[0x0][0x588] ;  /* 0x00016200ff067b82 */ /* 0x000e240000000a00 */
[----:B0-----:R1:W5:Y:S01]  /*0eb0*/  LDG.E R6, desc[UR30][R6.64] ;  /* 0x0000001e06067981 */ /* 0x001362000c1e1900 */
[----:B------:R-:W-:Y:S05]  /*0ec0*/  BRA `(.L_x_9) ;  /* 0x0000000000047947 */ /* 0x000fea0003800000 */
.L_x_10:
[----:B------:R-:W2:Y:S02]  /*0ed0*/  LDC R6, c[0x0][0x580] ;  /* 0x00016000ff067b82 */ /* 0x000ea40000000800 */
.L_x_9:
[----:B------:R-:W-:Y:S02]  /*0ee0*/  ULDC.64 UR4, c[0x0][0x5a0] ;  /* 0x0001680000047ab9 */ /* 0x000fe40000000a00 */
[----:B------:R-:W-:-:S04]  /*0ef0*/  ISETP.NE.U32.AND P0, PT, RZ, UR4, PT ;  /* 0x00000004ff007c0c */ /* 0x000fc8000bf05070 */
[----:B------:R-:W-:-:S13]  /*0f00*/  ISETP.NE.AND.EX P0, PT, RZ, UR5, PT, P0 ;  /* 0x00000005ff007c0c */ /* 0x000fda000bf05300 */
[----:B------:R-:W-:Y:S05]  /*0f10*/  @!P0 BRA `(.L_x_11) ;  /* 0x00000000001c8947 */ /* 0x000fea0003800000 */
[----:B------:R-:W3:Y:S02]  /*0f20*/  LDC.64 R12, c[0x0][0x5a0] ;  /* 0x00016800ff0c7b82 */ /* 0x000ee40000000a00 */
[----:B---3--:R-:W3:Y:S02]  /*0f30*/  LDG.E.64 R12, desc[UR30][R12.64] ;  /* 0x0000001e0c0c7981 */ /* 0x008ee4000c1e1b00 */
[----:B---3--:R-:W-:-:S04]  /*0f40*/  ISETP.NE.U32.AND P0, PT, R12, RZ, PT ;  /* 0x000000ff0c00720c */ /* 0x008fc80003f05070 */
[----:B------:R-:W-:-:S13]  /*0f50*/  ISETP.NE.AND.EX P0, PT, R13, RZ, PT, P0 ;  /* 0x000000ff0d00720c */ /* 0x000fda0003f05300 */
[----:B------:R-:W-:Y:S05]  /*0f60*/  @!P0 BRA `(.L_x_11) ;  /* 0x0000000000088947 */ /* 0x000fea0003800000 */
[----:B01----:R0:W5:Y:S01]  /*0f70*/  LD.E R7, desc[UR30][R12.64] ;  /* 0x0000001e0c077980 */ /* 0x003162000c101900 */
[----:B------:R-:W-:Y:S05]  /*0f80*/  BRA `(.L_x_12) ;  /* 0x0000000000207947 */ /* 0x000fea0003800000 */
.L_x_11:
[----:B------:R-:W-:Y:S02]  /*0f90*/  ULDC.64 UR4, c[0x0][0x590] ;  /* 0x0001640000047ab9 */ /* 0x000fe40000000a00 */
[----:B------:R-:W-:-:S04]  /*0fa0*/  ISETP.NE.U32.AND P0, PT, RZ, UR4, PT ;  /* 0x00000004ff007c0c */ /* 0x000fc8000bf05070 */
[----:B------:R-:W-:-:S13]  /*0fb0*/  ISETP.NE.AND.EX P0, PT, RZ, UR5, PT, P0 ;  /* 0x00000005ff007c0c */ /* 0x000fda000bf05300 */
[----:B------:R-:W-:Y:S05]  /*0fc0*/  @!P0 BRA `(.L_x_13) ;  /* 0x00000000000c8947 */ /* 0x000fea0003800000 */
[----:B------:R-:W0:Y:S02]  /*0fd0*/  LDC.64 R12, c[0x0][0x590] ;  /* 0x00016400ff0c7b82 */ /* 0x000e240000000a00 */
[----:B01----:R1:W5:Y:S01]  /*0fe0*/  LDG.E R7, desc[UR30][R12.64] ;  /* 0x0000001e0c077981 */ /* 0x003362000c1e1900 */
[----:B------:R-:W-:Y:S05]  /*0ff0*/  BRA `(.L_x_12) ;  /* 0x0000000000047947 */ /* 0x000fea0003800000 */
.L_x_13:
[----:B01----:R-:W3:Y:S02]  /*1000*/  LDC R7, c[0x0][0x584] ;  /* 0x00016100ff077b82 */ /* 0x003ee40000000800 */
.L_x_12:
[----:B------:R-:W-:-:S13]  /*1010*/  LOP3.LUT P0, RZ, R11, 0xff, RZ, 0xc0, !PT ;  /* 0x000000ff0bff7812 */ /* 0x000fda000780c0ff */
[----:B------:R-:W-:Y:S05]  /*1020*/  @!P0 EXIT ;  /* 0x000000000000894d */ /* 0x000fea0003800000 */
[----:B------:R-:W-:Y:S01]  /*1030*/  ULDC UR4, c[0x0][0x28c] ;  /* 0x0000a30000047ab9 */ /* 0x000fe20000000800 */
[----:B------:R-:W-:Y:S01]  /*1040*/  LOP3.LUT R124, R4, 0x1, RZ, 0xfc, !PT ;  /* 0x00000001047c7812 */ /* 0x000fe200078efcff */
[----:B------:R-:W-:-:S04]  /*1050*/  UIADD3 UR4, UR4, 0x3f, URZ ;  /* 0x0000003f04047890 */ /* 0x000fc8000fffe03f */
[----:B------:R-:W-:-:S04]  /*1060*/  USHF.R.S32.HI UR5, URZ, 0x1f, UR4 ;  /* 0x0000001f3f057899 */ /* 0x000fc80008011404 */
[----:B------:R-:W-:-:S03]  /*1070*/  ULEA.HI UR5, UR5, UR4, URZ, 0x6 ;  /* 0x0000000405057291 */ /* 0x000fc6000f8f303f */
[----:B------:R-:W-:Y:S01]  /*1080*/  UMOV UR4, URZ ;  /* 0x0000003f00047c82 */ /* 0x000fe20008000000 */
[----:B------:R-:W-:-:S03]  /*1090*/  USHF.R.S32.HI UR9, URZ, 0x6, UR5 ;  /* 0x000000063f097899 */ /* 0x000fc60008011405 */
[----:B------:R-:W-:-:S09]  /*10a0*/  UMOV UR5, URZ ;  /* 0x0000003f00057c82 */ /* 0x000fd20008000000 */
.L_x_150:
[----:B------:R-:W-:Y:S01]  /*10b0*/  LOP3.LUT R8, R0, 0x80, RZ, 0xc0, !PT ;  /* 0x0000008000087812 */ /* 0x000fe200078ec0ff */
[----:B------:R-:W4:Y:S01]  /*10c0*/  S2UR UR13, SR_CgaCtaId ;  /* 0x00000000000d79c3 */ /* 0x000f220000008800 */
[----:B------:R-:W-:Y:S01]  /*10d0*/  UMOV UR12, 0x400 ;  /* 0x00000400000c7882 */ /* 0x000fe20000000000 */
[----:B------:R-:W-:Y:S01]  /*10e0*/  UMOV UR6, URZ ;  /* 0x0000003f00067c82 */ /* 0x000fe20008000000 */
[----:B------:R-:W-:Y:S01]  /*10f0*/  SHF.R.U32.HI R8, RZ, 0x7, R8 ;  /* 0x00000007ff087819 */ /* 0x000fe20000011608 */
[----:B------:R-:W-:Y:S01]  /*1100*/  UMOV UR7, URZ ;  /* 0x0000003f00077c82 */ /* 0x000fe20008000000 */
[----:B------:R-:W-:Y:S01]  /*1110*/  UMOV UR29, UR5 ;  /* 0x00000005001d7c82 */ /* 0x000fe20008000000 */
[----:B01----:R-:W-:Y:S02]  /*1120*/  CS2R R12, SRZ ;  /* 0x00000000000c7805 */ /* 0x003fe4000001ff00 */
[----:B------:R-:W-:Y:S01]  /*1130*/  CS2R R14, SRZ ;  /* 0x00000000000e7805 */ /* 0x000fe2000001ff00 */
[----:B------:R-:W0:Y:S01]  /*1140*/  LDC R11, c[0x0][0x28c] ;  /* 0x0000a300ff0b7b82 */ /* 0x000e220000000800 */
[----:B------:R-:W1:Y:S01]  /*1150*/  SHFL.IDX PT, R8, R8, RZ, 0x1f ;  /* 0x00001fff08087589 */ /* 0x000e6200000e0000 */
[----:B------:R-:W-:-:S02]  /*1160*/  CS2R R16, SRZ ;  /* 0x0000000000107805 */ /* 0x000fc4000001ff00 */
[----:B------:R-:W-:Y:S02]  /*1170*/  CS2R R18, SRZ ;  /* 0x0000000000127805 */ /* 0x000fe4000001ff00 */
[----:B------:R-:W-:Y:S02]  /*1180*/  CS2R R20, SRZ ;  /* 0x0000000000147805 */ /* 0x000fe4000001ff00 */
[----:B------:R-:W-:Y:S02]  /*1190*/  CS2R R22, SRZ ;  /* 0x0000000000167805 */ /* 0x000fe4000001ff00 */
[----:B------:R-:W-:Y:S02]  /*11a0*/  CS2R R80, SRZ ;  /* 0x0000000000507805 */ /* 0x000fe4000001ff00 */
[----:B------:R-:W-:Y:S02]  /*11b0*/  CS2R R82, SRZ ;  /* 0x0000000000527805 */ /* 0x000fe4000001ff00 */
        /* <DEDUP_REMOVED lines=16> */
[----:B0-----:R-:W-:Y:S02]  /*12c0*/  ISETP.GE.AND P0, PT, R11, 0x1, PT ;  /* 0x000000010b00780c */ /* 0x001fe40003f06270 */
[----:B------:R-:W-:Y:S02]  /*12d0*/  CS2R R116, SRZ ;  /* 0x0000000000747805 */ /* 0x000fe4000001ff00 */
[----:B-1----:R-:W-:-:S02]  /*12e0*/  R2UR UR8, R8 ;  /* 0x00000000080872ca */ /* 0x002fc400000e0000 */
[----:B------:R-:W-:Y:S02]  /*12f0*/  CS2R R118, SRZ ;  /* 0x0000000000767805 */ /* 0x000fe4000001ff00 */
[----:B------:R-:W-:Y:S02]  /*1300*/  CS2R R120, SRZ ;  /* 0x0000000000787805 */ /* 0x000fe4000001ff00 */
[----:B------:R-:W-:Y:S01]  /*1310*/  CS2R R122, SRZ ;  /* 0x00000000007a7805 */ /* 0x000fe2000001ff00 */
[----:B------:R-:W-:Y:S01]  /*1320*/  IMAD.U32 R125, RZ, RZ, UR4 ;  /* 0x00000004ff7d7e24 */ /* 0x000fe2000f8e00ff */
[----:B------:R-:W-:Y:S02]  /*1330*/  CS2R R72, SRZ ;  /* 0x0000000000487805 */ /* 0x000fe4000001ff00 */
[----:B------:R-:W-:Y:S02]  /*1340*/  CS2R R74, SRZ ;  /* 0x00000000004a7805 */ /* 0x000fe4000001ff00 */
[----:B------:R-:W-:-:S02]  /*1350*/  CS2R R76, SRZ ;  /* 0x00000000004c7805 */ /* 0x000fc4000001ff00 */
[----:B------:R-:W-:Y:S02]  /*1360*/  CS2R R78, SRZ ;  /* 0x00000000004e7805 */ /* 0x000fe4000001ff00 */
[----:B------:R-:W-:Y:S02]  /*1370*/  CS2R R64, SRZ ;  /* 0x0000000000407805 */ /* 0x000fe4000001ff00 */
[----:B------:R-:W-:Y:S02]  /*1380*/  CS2R R66, SRZ ;  /* 0x0000000000427805 */ /* 0x000fe4000001ff00 */
[----:B------:R-:W-:Y:S02]  /*1390*/  CS2R R68, SRZ ;  /* 0x0000000000447805 */ /* 0x000fe4000001ff00 */
[----:B------:R-:W-:Y:S01]  /*13a0*/  CS2R R70, SRZ ;  /* 0x0000000000467805 */ /* 0x000fe2000001ff00 */
[----:B------:R-:W-:Y:S01]  /*13b0*/  ULEA.HI UR10, UR8, UR8, URZ, 0x1 ;  /* 0x00000008080a7291 */ /* 0x000fe2000f8f083f */
[----:B------:R-:W-:-:S02]  /*13c0*/  CS2R R56, SRZ ;  /* 0x0000000000387805 */ /* 0x000fc4000001ff00 */
[----:B------:R-:W-:Y:S02]  /*13d0*/  CS2R R58, SRZ ;  /* 0x00000000003a7805 */ /* 0x000fe4000001ff00 */
[----:B------:R-:W-:Y:S01]  /*13e0*/  CS2R R60, SRZ ;  /* 0x00000000003c7805 */ /* 0x000fe2000001ff00 */
[----:B------:R-:W-:Y:S01]  /*13f0*/  ULOP3.LUT UR11, UR10, 0xffffe, URZ, 0xc0, !UPT ;  /* 0x000ffffe0a0b7892 */ /* 0x000fe2000f8ec03f */
[----:B------:R-:W-:Y:S01]  /*1400*/  CS2R R62, SRZ ;  /* 0x00000000003e7805 */ /* 0x000fe2000001ff00 */
[----:B----4-:R-:W-:Y:S01]  /*1410*/  ULEA UR10, UR13, UR12, 0x18 ;  /* 0x0000000c0d0a7291 */ /* 0x010fe2000f8ec03f */
[----:B------:R-:W-:Y:S01]  /*1420*/  CS2R R48, SRZ ;  /* 0x0000000000307805 */ /* 0x000fe2000001ff00 */
[----:B------:R-:W-:Y:S01]  /*1430*/  UIADD3 UR11, UR8, -UR11, URZ ;  /* 0x8000000b080b7290 */ /* 0x000fe2000fffe03f */
[----:B------:R-:W-:Y:S02]  /*1440*/  CS2R R50, SRZ ;  /* 0x0000000000327805 */ /* 0x000fe4000001ff00 */
[----:B------:R-:W-:Y:S01]  /*1450*/  CS2R R52, SRZ ;  /* 0x0000000000347805 */ /* 0x000fe2000001ff00 */
[----:B------:R-:W-:Y:S01]  /*1460*/  UMOV UR8, URZ ;  /* 0x0000003f00087c82 */ /* 0x000fe20008000000 */
[----:B------:R-:W-:Y:S01]  /*1470*/  ULEA UR11, UR11, UR10, 0xc ;  /* 0x0000000a0b0b7291 */ /* 0x000fe2000f8e603f */
[----:B------:R-:W-:-:S02]  /*1480*/  CS2R R54, SRZ ;  /* 0x0000000000367805 */ /* 0x000fc4000001ff00 */
[----:B------:R-:W-:Y:S02]  /*1490*/  CS2R R40, SRZ ;  /* 0x0000000000287805 */ /* 0x000fe4000001ff00 */
[----:B------:R-:W-:Y:S01]  /*14a0*/  CS2R R42, SRZ ;  /* 0x00000000002a7805 */ /* 0x000fe2000001ff00 */
[----:B------:R-:W-:Y:S01]  /*14b0*/  UIADD3 UR11, UR11, 0x200, URZ ;  /* 0x000002000b0b7890 */ /* 0x000fe2000fffe03f */
[----:B------:R-:W-:Y:S02]  /*14c0*/  CS2R R44, SRZ ;  /* 0x00000000002c7805 */ /* 0x000fe4000001ff00 */
[----:B------:R-:W-:Y:S02]  /*14d0*/  CS2R R46, SRZ ;  /* 0x00000000002e7805 */ /* 0x000fe4000001ff00 */
[----:B------:R-:W-:Y:S01]  /*14e0*/  CS2R R32, SRZ ;  /* 0x0000000000207805 */ /* 0x000fe2000001ff00 */
[----:B------:R-:W-:Y:S01]  /*14f0*/  USHF.R.U32.HI UR11, URZ, 0x4, UR11 ;  /* 0x000000043f0b7899 */ /* 0x000fe2000801160b */
[----:B------:R-:W-:-:S02]  /*1500*/  CS2R R34, SRZ ;  /* 0x0000000000227805 */ /* 0x000fc4000001ff00 */
[----:B------:R-:W-:Y:S02]  /*1510*/  CS2R R36, SRZ ;  /* 0x0000000000247805 */ /* 0x000fe4000001ff00 */
[----:B------:R-:W-:Y:S01]  /*1520*/  CS2R R38, SRZ ;  /* 0x0000000000267805 */ /* 0x000fe2000001ff00 */
[----:B------:R-:W-:Y:S01]  /*1530*/  ULOP3.LUT UR11, UR11, 0x3fff, URZ, 0xc0, !UPT ;  /* 0x00003fff0b0b7892 */ /* 0x000fe2000f8ec03f */
[----:B--2---:R-:W-:Y:S02]  /*1540*/  CS2R R24, SRZ ;  /* 0x0000000000187805 */ /* 0x004fe4000001ff00 */
[----:B---3--:R-:W-:Y:S02]  /*1550*/  CS2R R26, SRZ ;  /* 0x00000000001a7805 */ /* 0x008fe4000001ff00 */
[----:B------:R-:W-:Y:S02]  /*1560*/  CS2R R28, SRZ ;  /* 0x00000000001c7805 */ /* 0x000fe4000001ff00 */
[----:B------:R-:W-:Y:S01]  /*1570*/  CS2R R30, SRZ ;  /* 0x00000000001e7805 */ /* 0x000fe2000001ff00 */
[----:B------:R-:W-:Y:S06]  /*1580*/  @!P0 BRA `(.L_x_14) ;  /* 0x0000000800c88947 */ /* 0x000fec0003800000 */
[----:B------:R-:W-:-:S13]  /*1590*/  ISETP.NE.AND P1, PT, R124, 0x3, PT ;  /* 0x000000037c00780c */ /* 0x000fda0003f25270 */
[----:B------:R-:W-:Y:S05]  /*15a0*/  @!P1 BRA `(.L_x_15) ;  /* 0x0000000000049947 */ /* 0x000fea0003800000 */
[----:B------:R-:W-:Y:S01]  /*15b0*/  BPT.TRAP 0x1 ;  /* 0x000000040000795c */ /* 0x000fe20000300000 */
.L_x_15:
[----:B------:R-:W-:Y:S01]  /*15c0*/  ULEA UR7, UR5, UR10, 0x3 ;  /* 0x0000000a05077291 */ /* 0x000fe2000f8e183f */
[----:B------:R-:W-:-:S05]  /*15d0*/  IMAD.U32 R8, RZ, RZ, UR4 ;  /* 0x00000004ff087e24 */ /* 0x000fca000f8e00ff */
[----:B------:R-:W-:-:S04]  /*15e0*/  SHF.L.U32 R8, R8, 0x1f, RZ ;  /* 0x0000001f08087819 */ /* 0x000fc800000006ff */
[----:B------:R0:W1:Y:S01]  /*15f0*/  SYNCS.PHASECHK.TRANS64.TRYWAIT P0, [UR7], R8 ;  /* 0x00000008ff0075a7 */ /* 0x0000620008000147 */
[----:B------:R-:W-:Y:S05]  /*1600*/  @!P1 BRA `(.L_x_16) ;  /* 0x0000000000049947 */ /* 0x000fea0003800000 */
[----:B------:R-:W-:Y:S01]  /*1610*/  BPT.TRAP 0x1 ;  /* 0x000000040000795c */ /* 0x000fe20000300000 */
.L_x_16:
[----:B------:R-:W-:Y:S01]  /*1620*/  UMOV UR6, 0x2 ;  /* 0x0000000200067882 */ /* 0x000fe20000000000 */
[----:B------:R-:W-:Y:S01]  /*1630*/  IMAD.MOV.U32 R12, RZ, RZ, RZ ;  /* 0x000000ffff0c7224 */ /* 0x000fe200078e00ff */
[----:B-1----:R-:W-:Y:S06]  /*1640*/  @P0 BRA `(.L_x_17) ;  /* 0x0000000000080947 */ /* 0x002fec0003800000 */
[----:B------:R-:W1:Y:S02]  /*1650*/  SYNCS.PHASECHK.TRANS64.TRYWAIT P0, [UR7], R8 ;  /* 0x00000008ff0075a7 */ /* 0x000e640008000147 */
[----:B-1----:R-:W-:Y:S05]  /*1660*/  @!P0 BRA `(.L_x_18) ;  /* 0x0000008000708947 */ /* 0x002fea0003800000 */
.L_x_17:
[----:B------:R-:W-:Y:S01]  /*1670*/  UIADD3 UR7, UR10, 0x1e200, URZ ;  /* 0x0001e2000a077890 */ /* 0x000fe2000fffe03f */
[----:B------:R-:W-:Y:S01]  /*1680*/  WARPGROUP.ARRIVE ;  /* 0x00000000000079c5 */ /* 0x000fe20000000000 */
[----:B------:R-:W-:Y:S01]  /*1690*/  ULOP3.LUT UR12, UR11, 0x10000, URZ, 0xfc, !UPT ;  /* 0x000100000b0c7892 */ /* 0x000fe2000f8efc3f */
[----:B------:R-:W-:Y:S01]  /*16a0*/  IMAD.MOV.U32 R13, RZ, RZ, RZ ;  /* 0x000000ffff0d7224 */ /* 0x000fe200078e00ff */
[----:B------:R-:W-:Y:S01]  /*16b0*/  USHF.R.U32.HI UR7, URZ, 0x4, UR7 ;  /* 0x000000043f077899 */ /* 0x000fe20008011607 */
[----:B------:R-:W-:Y:S01]  /*16c0*/  CS2R R14, SRZ ;  /* 0x00000000000e7805 */ /* 0x000fe2000001ff00 */
[----:B------:R-:W-:Y:S01]  /*16d0*/  UMOV UR13, 0x80000020 ;  /* 0x80000020000d7882 */ /* 0x000fe20000000000 */
[----:B------:R-:W-:Y:S01]  /*16e0*/  UMOV UR15, 0x80000020 ;  /* 0x80000020000f7882 */ /* 0x000fe20000000000 */
[----:B------:R-:W-:Y:S01]  /*16f0*/  ULOP3.LUT UR7, UR7, 0x3fff, URZ, 0xc0, !UPT ;  /* 0x00003fff07077892 */ /* 0x000fe2000f8ec03f */
[----:B------:R-:W-:Y:S02]  /*1700*/  CS2R R16, SRZ ;  /* 0x0000000000107805 */ /* 0x000fe4000001ff00 */
[----:B------:R-:W-:-:S02]  /*1710*/  CS2R R18, SRZ ;  /* 0x0000000000127805 */ /* 0x000fc4000001ff00 */
[----:B------:R-:W-:Y:S01]  /*1720*/  CS2R R20, SRZ ;  /* 0x0000000000147805 */ /* 0x000fe2000001ff00 */
[----:B------:R-:W-:Y:S01]  /*1730*/  ULOP3.LUT UR8, UR7, 0x10000, URZ, 0xfc, !UPT ;  /* 0x0001000007087892 */ /* 0x000fe2000f8efc3f */
[----:B------:R-:W-:Y:S01]  /*1740*/  CS2R R22, SRZ ;  /* 0x0000000000167805 */ /* 0x000fe2000001ff00 */
[----:B------:R-:W-:Y:S01]  /*1750*/  ULEA UR7, UR5, UR12, 0x9 ;  /* 0x0000000c05077291 */ /* 0x000fe2000f8e483f */
[----:B------:R-:W-:Y:S01]  /*1760*/  CS2R R80, SRZ ;  /* 0x0000000000507805 */ /* 0x000fe2000001ff00 */
[----:B------:R-:W-:Y:S01]  /*1770*/  UIMAD UR8, UR5, 0x1c0, UR8 ;  /* 0x000001c0050878a4 */ /* 0x000fe2000f8e0208 */
[----:B------:R-:W-:Y:S02]  /*1780*/  CS2R R82, SRZ ;  /* 0x0000000000527805 */ /* 0x000fe4000001ff00 */
[----:B------:R-:W-:Y:S02]  /*1790*/  CS2R R84, SRZ ;  /* 0x0000000000547805 */ /* 0x000fe4000001ff00 */
[----:B------:R-:W-:Y:S01]  /*17a0*/  CS2R R86, SRZ ;  /* 0x0000000000567805 */ /* 0x000fe2000001ff00 */
[----:B------:R-:W-:Y:S01]  /*17b0*/  UIADD3 UR16, UR8, 0x40, URZ ;  /* 0x0000004008107890 */ /* 0x000fe2000fffe03f */
[----:B------:R-:W-:Y:S01]  /*17c0*/  CS2R R88, SRZ ;  /* 0x0000000000587805 */ /* 0x000fe2000001ff00 */
[----:B------:R-:W-:Y:S01]  /*17d0*/  UMOV UR12, UR7 ;  /* 0x00000007000c7c82 */ /* 0x000fe20008000000 */
[----:B------:R-:W-:Y:S01]  /*17e0*/  UMOV UR14, UR8 ;  /* 0x00000008000e7c82 */ /* 0x000fe20008000000 */
[----:B------:R-:W-:Y:S01]  /*17f0*/  UIADD3 UR17, UR8, 0x80, URZ ;  /* 0x0000008008117890 */ /* 0x000fe2000fffe03f */
[----:B------:R-:W-:Y:S01]  /*1800*/  QGMMA.64x16x32.F32.E4M3.E4M3 R72, gdesc[UR12], RZ, !UPT ;  /* 0x002000000c4879f3 */ /* 0x000fe2000c7008ff */
[----:B------:R-:W-:Y:S01]  /*1810*/  UMOV UR15, 0x80000020 ;  /* 0x80000020000f7882 */ /* 0x000fe20000000000 */
        /* <DEDUP_REMOVED lines=21> */
[----:B------:R-:W-:Y:S01]  /*1970*/  CS2R R90, SRZ ;  /* 0x00000000005a7805 */ /* 0x000fe2000001ff00 */
[----:B------:R-:W-:Y:S01]  /*1980*/  QGMMA.64x16x32.F32.E4M3.E4M3 R24, gdesc[UR12], RZ, !UPT ;  /* 0x002000000c1879f3 */ /* 0x000fe2000c7008ff */
[----:B------:R-:W-:Y:S01]  /*1990*/  UIADD3 UR12, UR7, 0x2, URZ ;  /* 0x00000002070c7890 */ /* 0x000fe2000fffe03f */
[----:B------:R-:W-:Y:S01]  /*19a0*/  CS2R R92, SRZ ;  /* 0x00000000005c7805 */ /* 0x000fe2000001ff00 */
[----:B------:R-:W-:Y:S01]  /*19b0*/  UIADD3 UR14, UR8, 0x2, URZ ;  /* 0x00000002080e7890 */ /* 0x000fe2000fffe03f */
[----:B------:R-:W-:Y:S01]  /*19c0*/  CS2R R94, SRZ ;  /* 0x00000000005e7805 */ /* 0x000fe2000001ff00 */
[----:B------:R-:W-:Y:S01]  /*19d0*/  UIADD3 UR7, UR8, 0x42, URZ ;  /* 0x0000004208077890 */ /* 0x000fe2000fffe03f */
[----:B------:R-:W-:Y:S01]  /*19e0*/  CS2R R96, SRZ ;  /* 0x0000000000607805 */ /* 0x000fe2000001ff00 */
[----:B------:R-:W-:Y:S01]  /*19f0*/  UMOV UR13, 0x80000020 ;  /* 0x80000020000d7882 */ /* 0x000fe20000000000 */
[----:B------:R-:W-:Y:S01]  /*1a00*/  UMOV UR15, 0x80000020 ;  /* 0x80000020000f7882 */ /* 0x000fe20000000000 */
        /* <DEDUP_REMOVED lines=12> */
[----:B------:R-:W-:Y:S01]  /*1ad0*/  CS2R R122, SRZ ;  /* 0x00000000007a7805 */ /* 0x000fe2000001ff00 */
[----:B------:R-:W-:Y:S01]  /*1ae0*/  QGMMA.64x16x32.F32.E4M3.E4M3 R72, gdesc[UR12], R72 ;  /* 0x002000000c4879f3 */ /* 0x000fe20008700848 */
[----:B------:R-:W-:Y:S01]  /*1af0*/  UMOV UR14, UR7 ;  /* 0x00000007000e7c82 */ /* 0x000fe20008000000 */
[----:B------:R-:W-:Y:S01]  /*1b00*/  UIADD3 UR7, UR8, 0xc2, URZ ;  /* 0x000000c208077890 */ /* 0x000fe2000fffe03f */
[----:B------:R-:W-:-:S02]  /*1b10*/  UMOV UR15, 0x80000020 ;  /* 0x80000020000f7882 */ /* 0x000fc40000000000 */
[----:B------:R-:W-:Y:S01]  /*1b20*/  QGMMA.64x16x32.F32.E4M3.E4M3 R64, gdesc[UR12], R64 ;  /* 0x002000000c4079f3 */ /* 0x000fe20008700840 */
[----:B------:R-:W-:Y:S01]  /*1b30*/  UMOV UR14, UR16 ;  /* 0x00000010000e7c82 */ /* 0x000fe20008000000 */
[----:B------:R-:W-:Y:S01]  /*1b40*/  UMOV UR15, 0x80000020 ;  /* 0x80000020000f7882 */ /* 0x000fe20000000000 */
[----:B------:R-:W-:Y:S01]  /*1b50*/  UIADD3 UR16, UR8, 0x102, URZ ;  /* 0x0000010208107890 */ /* 0x000fe2000fffe03f */
[----:B------:R-:W-:Y:S01]  /*1b60*/  QGMMA.64x16x32.F32.E4M3.E4M3 R56, gdesc[UR12], R56 ;  /* 0x002000000c3879f3 */ /* 0x000fe20008700838 */
[----:B------:R-:W-:Y:S01]  /*1b70*/  UMOV UR14, UR7 ;  /* 0x00000007000e7c82 */ /* 0x000fe20008000000 */
[----:B------:R-:W-:Y:S01]  /*1b80*/  UIADD3 UR7, UR8, 0x142, URZ ;  /* 0x0000014208077890 */ /* 0x000fe2000fffe03f */
[----:B------:R-:W-:Y:S01]  /*1b90*/  UMOV UR15, 0x80000020 ;  /* 0x80000020000f7882 */ /* 0x000fe20000000000 */
[----:B------:R-:W-:Y:S01]  /*1ba0*/  UIADD3 UR8, UR8, 0x182, URZ ;  /* 0x0000018208087890 */ /* 0x000fe2000fffe03f */
[----:B------:R-:W-:Y:S01]  /*1bb0*/  QGMMA.64x16x32.F32.E4M3.E4M3 R48, gdesc[UR12], R48 ;  /* 0x002000000c3079f3 */ /* 0x000fe20008700830 */
[----:B------:R-:W-:Y:S01]  /*1bc0*/  UMOV UR14, UR16 ;  /* 0x00000010000e7c82 */ /* 0x000fe20008000000 */
[----:B------:R-:W-:-:S02]  /*1bd0*/  UMOV UR15, 0x80000020 ;  /* 0x80000020000f7882 */ /* 0x000fc40000000000 */
[----:B------:R-:W-:Y:S01]  /*1be0*/  QGMMA.64x16x32.F32.E4M3.E4M3 R40, gdesc[UR12], R40 ;  /* 0x002000000c2879f3 */ /* 0x000fe20008700828 */
[----:B------:R-:W-:Y:S01]  /*1bf0*/  UMOV UR14, UR7 ;  /* 0x00000007000e7c82 */ /* 0x000fe20008000000 */
[----:B------:R-:W-:Y:S01]  /*1c00*/  ULDC UR7, c[0x0][0x50c] ;  /* 0x0001430000077ab9 */ /* 0x000fe20000000800 */
[----:B------:R-:W-:Y:S01]  /*1c10*/  UMOV UR15, 0x80000020 ;  /* 0x80000020000f7882 */ /* 0x000fe20000000000 */
[----:B------:R-:W-:Y:S01]  /*1c20*/  UISETP.NE.AND UP0, UPT, UR7, 0x2, UPT ;  /* 0x000000020700788c */ /* 0x000fe2000bf05270 */
[----:B------:R-:W-:Y:S01]  /*1c30*/  QGMMA.64x16x32.F32.E4M3.E4M3 R32, gdesc[UR12], R32 ;  /* 0x002000000c2079f3 */ /* 0x000fe20008700820 */
[----:B------:R-:W-:Y:S01]  /*1c40*/  UMOV UR14, UR8 ;  /* 0x00000008000e7c82 */ /* 0x000fe20008000000 */
[----:B------:R-:W-:Y:S01]  /*1c50*/  UMOV UR15, 0x80000020 ;  /* 0x80000020000f7882 */ /* 0x000fe20000000000 */
[----:B------:R-:W-:Y:S01]  /*1c60*/  USEL UR7, URZ, 0x1, UP0 ;  /* 0x000000013f077887 */ /* 0x000fe20008000000 */
[----:B------:R-:W-:Y:S05]  /*1c70*/  QGMMA.64x16x32.F32.E4M3.E4M3 R24, gdesc[UR12], R24, gsb0 ;  /* 0x002000000c1879f3 */ /* 0x000fea0008000818 */
[----:B------:R-:W-:-:S13]  /*1c80*/  ISETP.NE.AND P0, PT, RZ, UR7, PT ;  /* 0x00000007ff007c0c */ /* 0x000fda000bf05270 */
[----:B------:R-:W-:Y:S05]  /*1c90*/  @!P0 BRA `(.L_x_19) ;  /* 0x0000000000e88947 */ /* 0x000fea0003800000 */
[----:B------:R-:W-:Y:S02]  /*1ca0*/  WARPGROUP.DEPBAR.LE gsb0, 0x0 ;  /* 0x00008000000079c5 */ /* 0x000fe40000010000 */
[----:B------:R-:W-:-:S01]  /*1cb0*/  FADD R123, RZ, R72 ;  /* 0x00000048ff7b7221 */ /* 0x000fc20000000000 */
[----:B------:R-:W-:Y:S01]  /*1cc0*/  FADD R122, RZ, R73 ;  /* 0x00000049ff7a7221 */ /* 0x000fe20000000000 */
        /* <DEDUP_REMOVED lines=54> */
[----:B------:R-:W-:-:S06]  /*2030*/  UMOV UR6, URZ ;  /* 0x0000003f00067c82 */ /* 0x000fcc0008000000 */
.L_x_19:
[----:B------:R-:W-:-:S04]  /*2040*/  UIADD3 UR29, UR5, 0x1, URZ ;  /* 0x00000001051d7890 */ /* 0x000fc8000fffe03f */
[----:B------:R-:W-:-:S04]  /*2050*/  UISETP.NE.AND UP0, UPT, UR29, 0xf, UPT ;  /* 0x0000000f1d00788c */ /* 0x000fc8000bf05270 */
[----:B------:R-:W-:Y:S02]  /*2060*/  USEL UR8, URZ, 0x1, UP0 ;  /* 0x000000013f087887 */ /* 0x000fe40008000000 */
[----:B------:R-:W-:Y:S02]  /*2070*/  USEL UR29, UR29, URZ, UP0 ;  /* 0x0000003f1d1d7287 */ /* 0x000fe40008000000 */
[----:B------:R-:W-:-:S06]  /*2080*/  ULOP3.LUT UR8, UR4, UR8, URZ, 0x3c, !UPT ;  /* 0x0000000804087292 */ /* 0x000fcc000f8e3c3f */
[----:B------:R-:W-:Y:S01]  /*2090*/  IMAD.U32 R125, RZ, RZ, UR8 ;  /* 0x00000008ff7d7e24 */ /* 0x000fe2000f8e00ff */
[----:B------:R-:W-:-:S06]  /*20a0*/  UMOV UR8, 0x1 ;  /* 0x0000000100087882 */ /* 0x000fcc0000000000 */
.L_x_14:
[----:B------:R-:W-:-:S04]  /*20b0*/  UISETP.LT.AND UP0, UPT, UR9, 0x1, UPT ;  /* 0x000000010900788c */ /* 0x000fc8000bf01270 */
[----:B------:R-:W-:-:S04]  /*20c0*/  USEL UR12, UR9, 0x1, UP0 ;  /* 0x00000001090c7887 */ /* 0x000fc80008000000 */
[----:B------:R-:W-:-:S04]  /*20d0*/  UIADD3 UR12, UR9, -UR12, URZ ;  /* 0x8000000c090c7290 */ /* 0x000fc8000fffe03f */
[----:B------:R-:W-:-:S06]  /*20e0*/  UISETP.GE.AND UP0, UPT, UR12, 0x1, UPT ;  /* 0x000000010c00788c */ /* 0x000fcc000bf06270 */
[----:B------:R-:W-:-:S13]  /*20f0*/  PLOP3.LUT P0, PT, PT, PT, UP0, 0x80, 0x0 ;  /* 0x000000000000781c */ /* 0x000fda0003f0f008 */
[----:B------:R-:W-:Y:S05]  /*2100*/  @!P0 BRA `(.L_x_20) ;  /* 0x0000000800cc8947 */ /* 0x000fea0003800000 */
[----:B01----:R-:W-:Y:S01]  /*2110*/  IMAD.U32 R8, RZ, RZ, UR12 ;  /* 0x0000000cff087e24 */ /* 0x003fe2000f8e00ff */
[----:B------:R-:W-:Y:S01]  /*2120*/  UMOV UR28, UR5 ;  /* 0x00000005001c7c82 */ /* 0x000fe20008000000 */
[----:B------:R-:W-:-:S05]  /*2130*/  ULDC UR32, c[0x0][0x50c] ;  /* 0x0001430000207ab9 */ /* 0x000fca0000000800 */
.L_x_28:
[----:B------:R-:W-:-:S13]  /*2140*/  ISETP.NE.AND P1, PT, R124, 0x3, PT ;  /* 0x000000037c00780c */ /* 0x000fda0003f25270 */
[----:B01----:R-:W-:Y:S05]  /*2150*/  @!P1 BRA `(.L_x_21) ;  /* 0x0000000000049947 */ /* 0x003fea0003800000 */
[----:B------:R-:W-:Y:S01]  /*2160*/  BPT.TRAP 0x1 ;  /* 0x000000040000795c */ /* 0x000fe20000300000 */
.L_x_21:
[----:B------:R-:W0:Y:S01]  /*2170*/  S2UR UR12, SR_CgaCtaId ;  /* 0x00000000000c79c3 */ /* 0x000e220000008800 */
[----:B------:R-:W-:Y:S01]  /*2180*/  UMOV UR10, 0x400 ;  /* 0x00000400000a7882 */ /* 0x000fe20000000000 */
[----:B------:R-:W-:Y:S01]  /*2190*/  SHF.L.U32 R11, R125, 0x1f, RZ ;  /* 0x0000001f7d0b7819 */ /* 0x000fe200000006ff */
[----:B0-----:R-:W-:-:S04]  /*21a0*/  ULEA UR10, UR12, UR10, 0x18 ;  /* 0x0000000a0c0a7291 */ /* 0x001fc8000f8ec03f */
[----:B------:R-:W-:-:S09]  /*21b0*/  ULEA UR12, UR29, UR10, 0x3 ;  /* 0x0000000a1d0c7291 */ /* 0x000fd2000f8e183f */
[----:B------:R0:W1:Y:S01]  /*21c0*/  SYNCS.PHASECHK.TRANS64.TRYWAIT P0, [UR12], R11 ;  /* 0x0000000bff0075a7 */ /* 0x000062000800014c */
[----:B------:R-:W-:Y:S05]  /*21d0*/  @!P1 BRA `(.L_x_22) ;  /* 0x0000000000049947 */ /* 0x000fea0003800000 */
[----:B------:R-:W-:Y:S01]  /*21e0*/  BPT.TRAP 0x1 ;  /* 0x000000040000795c */ /* 0x000fe20000300000 */
.L_x_22:
[----:B-1----:R-:W-:Y:S05]  /*21f0*/  @P0 BRA `(.L_x_23) ;  /* 0x0000000000080947 */ /* 0x002fea0003800000 */
[----:B------:R-:W1:Y:S02]  /*2200*/  SYNCS.PHASECHK.TRANS64.TRYWAIT P0, [UR12], R11 ;  /* 0x0000000bff0075a7 */ /* 0x000e64000800014c */
[----:B-1----:R-:W-:Y:S05]  /*2210*/  @!P0 BRA `(.L_x_24) ;  /* 0x00000074009c8947 */ /* 0x002fea0003800000 */
.L_x_23:
[----:B------:R-:W-:Y:S01]  /*2220*/  UIADD3 UR13, UR10, 0x1e200, URZ ;  /* 0x0001e2000a0d7890 */ /* 0x000fe2000fffe03f */
[----:B------:R-:W-:Y:S01]  /*2230*/  WARPGROUP.ARRIVE ;  /* 0x00000000000079c5 */ /* 0x000fe20000000000 */
[----:B------:R-:W-:Y:S02]  /*2240*/  UISETP.NE.AND UP0, UPT, UR7, URZ, UPT ;  /* 0x0000003f0700728c */ /* 0x000fe4000bf05270 */
[----:B------:R-:W-:Y:S02]  /*2250*/  USHF.R.U32.HI UR13, URZ, 0x4, UR13 ;  /* 0x000000043f0d7899 */ /* 0x000fe4000801160d */
[----:B------:R-:W-:Y:S02]  /*2260*/  USEL UR8, UR8, URZ, !UP0 ;  /* 0x0000003f08087287 */ /* 0x000fe4000c000000 */
[----:B------:R-:W-:Y:S02]  /*2270*/  ULOP3.LUT UR13, UR13, 0x3fff, URZ, 0xc0, !UPT ;  /* 0x00003fff0d0d7892 */ /* 0x000fe4000f8ec03f */
[----:B------:R-:W-:-:S02]  /*2280*/  ULOP3.LUT UR12, UR11, 0x10000, URZ, 0xfc, !UPT ;  /* 0x000100000b0c7892 */ /* 0x000fc4000f8efc3f */
[----:B------:R-:W-:Y:S02]  /*2290*/  ULOP3.LUT UR14, UR13, 0x10000, URZ, 0xfc, !UPT ;  /* 0x000100000d0e7892 */ /* 0x000fe4000f8efc3f */
[----:B------:R-:W-:Y:S02]  /*22a0*/  UISETP.NE.U32.AND UP0, UPT, UR8, URZ, UPT ;  /* 0x0000003f0800728c */ /* 0x000fe4000bf05070 */
[----:B------:R-:W-:Y:S02]  /*22b0*/  UIMAD UR8, UR29, 0x1c0, UR14 ;  /* 0x000001c01d0878a4 */ /* 0x000fe4000f8e020e */
[----:B------:R-:W-:Y:S02]  /*22c0*/  ULEA UR7, UR29, UR12, 0x9 ;  /* 0x0000000c1d077291 */ /* 0x000fe4000f8e483f */
[----:B------:R-:W-:Y:S02]  /*22d0*/  UIADD3 UR18, UR8, 0x40, URZ ;  /* 0x0000004008127890 */ /* 0x000fe4000fffe03f */
[----:B------:R-:W-:Y:S01]  /*22e0*/  UIADD3 UR22, UR8, 0x80, URZ ;  /* 0x0000008008167890 */ /* 0x000fe2000fffe03f */
[----:B------:R-:W-:-:S02]  /*22f0*/  UMOV UR13, 0x80000020 ;  /* 0x80000020000d7882 */ /* 0x000fc40000000000 */
[----:B------:R-:W-:Y:S01]  /*2300*/  UMOV UR12, UR7 ;  /* 0x00000007000c7c82 */ /* 0x000fe20008000000 */
[----:B------:R-:W-:Y:S01]  /*2310*/  UMOV UR14, UR8 ;  /* 0x00000008000e7c82 */ /* 0x000fe20008000000 */
[----:B------:R-:W-:Y:S01]  /*2320*/  UMOV UR15, 0x80000020 ;  /* 0x80000020000f7882 */ /* 0x000fe20000000000 */
[----:B------:R-:W-:Y:S01]  /*2330*/  UMOV UR16, UR12 ;  /* 0x0000000c00107c82 */ /* 0x000fe20008000000 */
[----:B------:R-:W-:Y:S01]  /*2340*/  QGMMA.64x16x32.F32.E4M3.E4M3 R72, gdesc[UR12], R72, UP0 ;  /* 0x002000000c4879f3 */ /* 0x000fe2000bf00848 */
[----:B------:R-:W-:Y:S01]  /*2350*/  UMOV UR14, UR18 ;  /* 0x00000012000e7c82 */ /* 0x000fe20008000000 */
[----:B------:R-:W-:Y:S01]  /*2360*/  UMOV UR15, 0x80000020 ;  /* 0x80000020000f7882 */ /* 0x000fe20000000000 */
[----:B------:R-:W-:Y:S01]  /*2370*/  UMOV UR17, UR13 ;  /* 0x0000000d00117c82 */ /* 0x000fe20008000000 */
[----:B------:R-:W-:Y:S01]  /*2380*/  UMOV UR18, UR22 ;  /* 0x0000001600127c82 */ /* 0x000fe20008000000 */
[----:B------:R-:W-:Y:S01]  /*2390*/  UMOV UR19, 0x80000020 ;  /* 0x8000002000137882 */ /* 0x000fe20000000000 */
[----:B------:R-:W-:Y:S01]  /*23a0*/  UIADD3 UR26, UR8, 0xc0, URZ ;  /* 0x000000c0081a7890 */ /* 0x000fe2000fffe03f */
[----:B------:R-:W-:Y:S01]  /*23b0*/  QGMMA.64x16x32.F32.E4M3.E4M3 R64, gdesc[UR12], R64, UP0 ;  /* 0x002000000c4079f3 */ /* 0x000fe2000bf00840 */
[----:B------:R-:W-:Y:S01]  /*23c0*/  UIADD3 UR14, UR8, 0x100, URZ ;  /* 0x00000100080e7890 */ /* 0x000fe2000fffe03f */
[----:B------:R-:W-:-:S02]  /*23d0*/  UMOV UR20, UR12 ;  /* 0x0000000c00147c82 */ /* 0x000fc40008000000 */
[----:B------:R-:W-:Y:S01]  /*23e0*/  QGMMA.64x16x32.F32.E4M3.E4M3 R56, gdesc[UR16], R56, UP0 ;  /* 0x00200000103879f3 */ /* 0x000fe2000bf00838 */
[----:B------:R-:W-:Y:S02]  /*23f0*/  UIADD3 UR16, UR8, 0x140, URZ ;  /* 0x0000014008107890 */ /* 0x000fe4000fffe03f */
[----:B------:R-:W-:Y:S01]  /*2400*/  UIADD3 UR17, UR8, 0x180, URZ ;  /* 0x0000018008117890 */ /* 0x000fe2000fffe03f */
[----:B------:R-:W-:Y:S01]  /*2410*/  UMOV UR21, UR13 ;  /* 0x0000000d00157c82 */ /* 0x000fe20008000000 */
[----:B------:R-:W-:Y:S01]  /*2420*/  UMOV UR22, UR26 ;  /* 0x0000001a00167c82 */ /* 0x000fe20008000000 */
[----:B------:R-:W-:Y:S01]  /*2430*/  UMOV UR23, 0x80000020 ;  /* 0x8000002000177882 */ /* 0x000fe20000000000 */
[----:B------:R-:W-:Y:S01]  /*2440*/  UMOV UR24, UR12 ;  /* 0x0000000c00187c82 */ /* 0x000fe20008000000 */
[----:B------:R-:W-:Y:S01]  /*2450*/  UMOV UR25, UR13 ;  /* 0x0000000d00197c82 */ /* 0x000fe20008000000 */
[----:B------:R-:W-:Y:S01]  /*2460*/  UMOV UR26, UR14 ;  /* 0x0000000e001a7c82 */ /* 0x000fe20008000000 */
[----:B------:R-:W-:Y:S01]  /*2470*/  UMOV UR27, 0x80000020 ;  /* 0x80000020001b7882 */ /* 0x000fe20000000000 */
[----:B------:R-:W-:Y:S01]  /*2480*/  QGMMA.64x16x32.F32.E4M3.E4M3 R48, gdesc[UR20], R48, UP0 ;  /* 0x00200000143079f3 */ /* 0x000fe2000bf00830 */
[----:B------:R-:W-:Y:S01]  /*2490*/  UMOV UR14, UR16 ;  /* 0x00000010000e7c82 */ /* 0x000fe20008000000 */
[----:B------:R-:W-:Y:S01]  /*24a0*/  UMOV UR15, 0x80000020 ;  /* 0x80000020000f7882 */ /* 0x000fe20000000000 */
[----:B------:R-:W-:Y:S01]  /*24b0*/  UIADD3 UR18, UR8, 0x82, URZ ;  /* 0x0000008208127890 */ /* 0x000fe2000fffe03f */
[----:B------:R-:W-:Y:S01]  /*24c0*/  QGMMA.64x16x32.F32.E4M3.E4M3 R40, gdesc[UR24], R40, UP0 ;  /* 0x00200000182879f3 */ /* 0x000fe2000bf00828 */
[----:B------:R-:W-:-:S02]  /*24d0*/  UIADD3 UR22, UR8, 0xc2, URZ ;  /* 0x000000c208167890 */ /* 0x000fc4000fffe03f */
[----:B------:R-:W-:Y:S01]  /*24e0*/  UIADD3 UR26, UR8, 0x102, URZ ;  /* 0x00000102081a7890 */ /* 0x000fe2000fffe03f */
[----:B------:R-:W-:Y:S01]  /*24f0*/  QGMMA.64x16x32.F32.E4M3.E4M3 R32, gdesc[UR12], R32, UP0 ;  /* 0x002000000c2079f3 */ /* 0x000fe2000bf00820 */
[----:B------:R-:W-:Y:S01]  /*2500*/  UMOV UR14, UR17 ;  /* 0x00000011000e7c82 */ /* 0x000fe20008000000 */
[----:B------:R-:W-:Y:S01]  /*2510*/  UMOV UR15, 0x80000020 ;  /* 0x80000020000f7882 */ /* 0x000fe20000000000 */
[----:B------:R-:W-:Y:S01]  /*2520*/  UMOV UR19, 0x80000020 ;  /* 0x8000002000137882 */ /* 0x000fe20000000000 */
[----:B------:R-:W-:Y:S01]  /*2530*/  QGMMA.64x16x32.F32.E4M3.E4M3 R24, gdesc[UR12], R24, UP0 ;  /* 0x002000000c1879f3 */ /* 0x000fe2000bf00818 */
[----:B------:R-:W-:Y:S02]  /*2540*/  UIADD3 UR12, UR7, 0x2, URZ ;  /* 0x00000002070c7890 */ /* 0x000fe4000fffe03f */
[----:B------:R-:W-:Y:S02]  /*2550*/  UIADD3 UR14, UR8, 0x2, URZ ;  /* 0x00000002080e7890 */ /* 0x000fe4000fffe03f */
[----:B------:R-:W-:Y:S01]  /*2560*/  UIADD3 UR7, UR8, 0x42, URZ ;  /* 0x0000004208077890 */ /* 0x000fe2000fffe03f */
[----:B------:R-:W-:Y:S01]  /*2570*/  UMOV UR13, 0x80000020 ;  /* 0x80000020000d7882 */ /* 0x000fe20000000000 */
[----:B------:R-:W-:Y:S01]  /*2580*/  UMOV UR15, 0x80000020 ;  /* 0x80000020000f7882 */ /* 0x000fe20000000000 */
[----:B------:R-:W-:Y:S01]  /*2590*/  UMOV UR16, UR12 ;  /* 0x0000000c00107c82 */ /* 0x000fe20008000000 */
[----:B------:R-:W-:Y:S01]  /*25a0*/  UMOV UR17, UR13 ;  /* 0x0000000d00117c82 */ /* 0x000fe20008000000 */
[----:B------:R-:W-:Y:S01]  /*25b0*/  UMOV UR20, UR12 ;  /* 0x0000000c00147c82 */ /* 0x000fe20008000000 */
[----:B------:R-:W-:Y:S01]  /*25c0*/  UMOV UR21, UR13 ;  /* 0x0000000d00157c82 */ /* 0x000fe20008000000 */
[----:B------:R-:W-:Y:S01]  /*25d0*/  UMOV UR23, 0x80000020 ;  /* 0x8000002000177882 */ /* 0x000fe20000000000 */
[----:B------:R-:W-:Y:S01]  /*25e0*/  UMOV UR24, UR12 ;  /* 0x0000000c00187c82 */ /* 0x000fe20008000000 */
[----:B------:R-:W-:Y:S01]  /*25f0*/  UMOV UR25, UR13 ;  /* 0x0000000d00197c82 */ /* 0x000fe20008000000 */
[----:B------:R-:W-:Y:S01]  /*2600*/  UMOV UR27, 0x80000020 ;  /* 0x80000020001b7882 */ /* 0x000fe20000000000 */
[----:B------:R-:W-:Y:S01]  /*2610*/  QGMMA.64x16x32.F32.E4M3.E4M3 R72, gdesc[UR12], R72 ;  /* 0x002000000c4879f3 */ /* 0x000fe20008700848 */
[----:B------:R-:W-:Y:S01]  /*2620*/  UMOV UR14, UR7 ;  /* 0x00000007000e7c82 */ /* 0x000fe20008000000 */
[----:B------:R-:W-:Y:S01]  /*2630*/  UMOV UR15, 0x80000020 ;  /* 0x80000020000f7882 */ /* 0x000fe20000000000 */
[----:B------:R-:W-:Y:S01]  /*2640*/  UIADD3 UR6, UR6, 0x2, URZ ;  /* 0x0000000206067890 */ /* 0x000fe2000fffe03f */
[----:B------:R-:W-:Y:S01]  /*2650*/  QGMMA.64x16x32.F32.E4M3.E4M3 R64, gdesc[UR12], R64 ;  /* 0x002000000c4079f3 */ /* 0x000fe20008700840 */
[----:B------:R-:W-:-:S02]  /*2660*/  UIADD3 UR14, UR8, 0x142, URZ ;  /* 0x00000142080e7890 */ /* 0x000fc4000fffe03f */
[----:B------:R-:W-:Y:S01]  /*2670*/  UIADD3 UR8, UR8, 0x182, URZ ;  /* 0x0000018208087890 */ /* 0x000fe2000fffe03f */
[----:B------:R-:W-:Y:S01]  /*2680*/  QGMMA.64x16x32.F32.E4M3.E4M3 R56, gdesc[UR16], R56 ;  /* 0x00200000103879f3 */ /* 0x000fe20008700838 */
[----:B------:R-:W-:Y:S01]  /*2690*/  UMOV UR15, 0x80000020 ;  /* 0x80000020000f7882 */ /* 0x000fe20000000000 */
[----:B------:R-:W-:-:S04]  /*26a0*/  UISETP.NE.AND UP0, UPT, UR6, UR32, UPT ;  /* 0x000000200600728c */ /* 0x000fc8000bf05270 */
[----:B------:R-:W-:Y:S01]  /*26b0*/  USEL UR7, URZ, 0x1, UP0 ;  /* 0x000000013f077887 */ /* 0x000fe20008000000 */
[----:B------:R-:W-:Y:S05]  /*26c0*/  QGMMA.64x16x32.F32.E4M3.E4M3 R48, gdesc[UR20], R48 ;  /* 0x00200000143079f3 */ /* 0x000fea0008700830 */
[----:B------:R-:W-:Y:S01]  /*26d0*/  ISETP.NE.AND P0, PT, RZ, UR7, PT ;  /* 0x00000007ff007c0c */ /* 0x000fe2000bf05270 */
[----:B------:R-:W-:Y:S04]  /*26e0*/  QGMMA.64x16x32.F32.E4M3.E4M3 R40, gdesc[UR24], R40 ;  /* 0x00200000182879f3 */ /* 0x000fe80008700828 */
[----:B------:R-:W-:Y:S01]  /*26f0*/  QGMMA.64x16x32.F32.E4M3.E4M3 R32, gdesc[UR12], R32 ;  /* 0x002000000c2079f3 */ /* 0x000fe20008700820 */
[----:B------:R-:W-:Y:S01]  /*2700*/  UMOV UR14, UR8 ;  /* 0x00000008000e7c82 */ /* 0x000fe20008000000 */
[----:B------:R-:W-:-:S02]  /*2710*/  UMOV UR15, 0x80000020 ;  /* 0x80000020000f7882 */ /* 0x000fc40000000000 */
[----:B------:R-:W-:Y:S03]  /*2720*/  QGMMA.64x16x32.F32.E4M3.E4M3 R24, gdesc[UR12], R24, gsb0 ;  /* 0x002000000c1879f3 */ /* 0x000fe60008000818 */
[----:B------:R-:W-:Y:S02]  /*2730*/  WARPGROUP.DEPBAR.LE gsb0, 0x1 ;  /* 0x00008000000079c5 */ /* 0x000fe40000010100 */
[----:B------:R-:W-:Y:S05]  /*2740*/  @!P0 BRA `(.L_x_25) ;  /* 0x0000000000e88947 */ /* 0x000fea0003800000 */
[----:B------:R-:W-:Y:S02]  /*2750*/  WARPGROUP.DEPBAR.LE gsb0, 0x0 ;  /* 0x00008000000079c5 */ /* 0x000fe40000010000 */
[----:B------:R-:W-:-:S01]  /*2760*/  FADD R123, R72, R123 ;  /* 0x0000007b487b7221 */ /* 0x000fc20000000000 */
[----:B------:R-:W-:Y:S01]  /*2770*/  FADD R122, R73, R122 ;  /* 0x0000007a497a7221 */ /* 0x000fe20000000000 */
        /* <DEDUP_REMOVED lines=54> */
[----:B------:R-:W-:-:S06]  /*2ae0*/  UMOV UR6, URZ ;  /* 0x0000003f00067c82 */ /* 0x000fcc0008000000 */
.L_x_25:
[----:B------:R-:W-:Y:S05]  /*2af0*/  @!P1 BRA `(.L_x_26) ;  /* 0x0000000000049947 */ /* 0x000fea0003800000 */
[----:B------:R-:W-:Y:S01]  /*2b00*/  BPT.TRAP 0x1 ;  /* 0x000000040000795c */ /* 0x000fe20000300000 */
.L_x_26:
[----:B------:R-:W-:Y:S01]  /*2b10*/  ULEA UR8, UR28, UR10, 0x3 ;  /* 0x0000000a1c087291 */ /* 0x000fe2000f8e183f */
[----:B------:R-:W-:-:S03]  /*2b20*/  ISETP.GT.U32.AND P0, PT, R4, 0x1, PT ;  /* 0x000000010400780c */ /* 0x000fc60003f04070 */
[----:B------:R-:W-:-:S04]  /*2b30*/  UIADD3 UR8, UR8, 0x78, URZ ;  /* 0x0000007808087890 */ /* 0x000fc8000fffe03f */
[----:B------:R-:W-:-:S09]  /*2b40*/  UPRMT UR8, URZ, 0x654, UR8 ;  /* 0x000006543f087896 */ /* 0x000fd20008000008 */
[----:B------:R-:W-:Y:S01]  /*2b50*/  SYNCS.ARRIVE.TRANS64.RED.A1T0 RZ, [UR8], RZ ;  /* 0x000000ffffff79a7 */ /* 0x000fe20008100408 */
[----:B------:R-:W-:Y:S05]  /*2b60*/  @P0 BRA `(.L_x_27) ;  /* 0x0000000000040947 */ /* 0x000fea0003800000 */
[----:B------:R-:W-:Y:S01]  /*2b70*/  BPT.TRAP 0x1 ;  /* 0x000000040000795c */ /* 0x000fe20000300000 */
.L_x_27:
[----:B------:R-:W-:Y:S01]  /*2b80*/  UIADD3 UR29, UR29, 0x1, URZ ;  /* 0x000000011d1d7890 */ /* 0x000fe2000fffe03f */
[C---:B------:R-:W-:Y:S01]  /*2b90*/  ISETP.GT.AND P0, PT, R8.reuse, 0x1, PT ;  /* 0x000000010800780c */ /* 0x040fe20003f04270 */
[----:B------:R-:W-:Y:S01]  /*2ba0*/  UIADD3 UR28, UR28, 0x1, URZ ;  /* 0x000000011c1c7890 */ /* 0x000fe2000fffe03f */
[----:B------:R-:W-:Y:S01]  /*2bb0*/  VIADD R8, R8, 0xffffffff ;  /* 0xffffffff08087836 */ /* 0x000fe20000000000 */
[----:B------:R-:W-:Y:S02]  /*2bc0*/  UISETP.NE.AND UP0, UPT, UR29, 0xf, UPT ;  /* 0x0000000f1d00788c */ /* 0x000fe4000bf05270 */
[----:B------:R-:W-:Y:S02]  /*2bd0*/  UISETP.NE.AND UP1, UPT, UR28, 0xf, UPT ;  /* 0x0000000f1c00788c */ /* 0x000fe4000bf25270 */
[----:B------:R-:W-:Y:S02]  /*2be0*/  USEL UR8, URZ, 0x1, UP0 ;  /* 0x000000013f087887 */ /* 0x000fe40008000000 */
[----:B------:R-:W-:-:S02]  /*2bf0*/  USEL UR29, UR29, URZ, UP0 ;  /* 0x0000003f1d1d7287 */ /* 0x000fc40008000000 */
[----:B------:R-:W-:Y:S02]  /*2c00*/  USEL UR28, UR28, URZ, UP1 ;  /* 0x0000003f1c1c7287 */ /* 0x000fe40008800000 */
[----:B------:R-:W-:Y:S01]  /*2c10*/  LOP3.LUT R125, R125, UR8, RZ, 0x3c, !PT ;  /* 0x000000087d7d7c12 */ /* 0x000fe2000f8e3cff */
[----:B------:R-:W-:Y:S01]  /*2c20*/  UMOV UR8, 0x1 ;  /* 0x0000000100087882 */ /* 0x000fe20000000000 */
[----:B------:R-:W-:Y:S08]  /*2c30*/  @P0 BRA `(.L_x_28) ;  /* 0xfffffff400400947 */ /* 0x000ff0000383ffff */
.L_x_20:
[----:B------:R-:W-:Y:S01]  /*2c40*/  UISETP.NE.AND UP0, UPT, UR6, URZ, UPT ;  /* 0x0000003f0600728c */ /* 0x000fe2000bf05270 */
[----:B01----:R-:W0:Y:S03]  /*2c50*/  LDC R8, c[0x0][0x28c] ;  /* 0x0000a300ff087b82 */ /* 0x003e260000000800 */
[----:B------:R-:W-:-:S06]  /*2c60*/  USEL UR6, URZ, 0x1, !UP0 ;  /* 0x000000013f067887 */ /* 0x000fcc000c000000 */
[----:B------:R-:W-:Y:S02]  /*2c70*/  ISETP.NE.AND P0, PT, RZ, UR6, PT ;  /* 0x00000006ff007c0c */ /* 0x000fe4000bf05270 */
[----:B0-----:R-:W-:-:S11]  /*2c80*/  ISETP.GE.AND P1, PT, R8, 0x1, PT ;  /* 0x000000010800780c */ /* 0x001fd60003f26270 */
[----:B------:R-:W-:Y:S05]  /*2c90*/  @!P0 BRA `(.L_x_29) ;  /* 0x0000000000e48947 */ /* 0x000fea0003800000 */
[----:B------:R-:W-:Y:S02]  /*2ca0*/  WARPGROUP.DEPBAR.LE gsb0, 0x0 ;  /* 0x00008000000079c5 */ /* 0x000fe40000010000 */
[----:B------:R-:W-:Y:S01]  /*2cb0*/  FADD R123, R72, R123 ;  /* 0x0000007b487b7221 */ /* 0x000fe20000000000 */
        /* <DEDUP_REMOVED lines=54> */
[----:B------:R-:W-:-:S07]  /*3020*/  FADD R12, R12, R31 ;  /* 0x0000001f0c0c7221 */ /* 0x000fce0000000000 */
.L_x_29:
[----:B------:R-:W-:Y:S02]  /*3030*/  WARPGROUP.DEPBAR.LE gsb0, 0x0 ;  /* 0x00008000000079c5 */ /* 0x000fe40000010000 */
[----:B------:R-:W-:Y:S05]  /*3040*/  @!P1 BRA `(.L_x_30) ;  /* 0x0000000000409947 */ /* 0x000fea0003800000 */
[----:B------:R-:W-:-:S13]  /*3050*/  ISETP.NE.AND P0, PT, R124, 0x3, PT ;  /* 0x000000037c00780c */ /* 0x000fda0003f05270 */
[----:B------:R-:W-:Y:S05]  /*3060*/  @!P0 BRA `(.L_x_31) ;  /* 0x0000000000048947 */ /* 0x000fea0003800000 */
[----:B------:R-:W-:Y:S01]  /*3070*/  BPT.TRAP 0x1 ;  /* 0x000000040000795c */ /* 0x000fe20000300000 */
.L_x_31:
[----:B------:R-:W-:Y:S01]  /*3080*/  UISETP.LT.AND UP0, UPT, UR9, 0x1, UPT ;  /* 0x000000010900788c */ /* 0x000fe2000bf01270 */
[----:B------:R-:W-:-:S03]  /*3090*/  ISETP.GT.U32.AND P0, PT, R4, 0x1, PT ;  /* 0x000000010400780c */ /* 0x000fc60003f04070 */
[----:B------:R-:W-:-:S04]  /*30a0*/  USEL UR8, UR9, 0x1, UP0 ;  /* 0x0000000109087887 */ /* 0x000fc80008000000 */
[----:B------:R-:W-:-:S04]  /*30b0*/  UIADD3 UR8, UR5, UR9, -UR8 ;  /* 0x0000000905087290 */ /* 0x000fc8000fffe808 */
[----:B------:R-:W-:-:S04]  /*30c0*/  UIMAD.WIDE.U32 UR6, UR8, -0x77777777, URZ ;  /* 0x88888889080678a5 */ /* 0x000fc8000f8e003f */
[----:B------:R-:W-:-:S04]  /*30d0*/  USHF.R.U32.HI UR6, URZ, 0x3, UR7 ;  /* 0x000000033f067899 */ /* 0x000fc80008011607 */
[----:B------:R-:W-:-:S04]  /*30e0*/  UIMAD UR8, UR6, -0xf, UR8 ;  /* 0xfffffff1060878a4 */ /* 0x000fc8000f8e0208 */
[----:B------:R-:W-:-:S04]  /*30f0*/  ULEA UR8, UR8, UR10, 0x3 ;  /* 0x0000000a08087291 */ /* 0x000fc8000f8e183f */
[----:B------:R-:W-:-:S04]  /*3100*/  UIADD3 UR8, UR8, 0x78, URZ ;  /* 0x0000007808087890 */ /* 0x000fc8000fffe03f */
[----:B------:R-:W-:-:S09]  /*3110*/  UPRMT UR8, URZ, 0x654, UR8 ;  /* 0x000006543f087896 */ /* 0x000fd20008000008 */
[----:B------:R-:W-:Y:S01]  /*3120*/  SYNCS.ARRIVE.TRANS64.RED.A1T0 RZ, [UR8], RZ ;  /* 0x000000ffffff79a7 */ /* 0x000fe20008100408 */
[----:B------:R-:W-:Y:S05]  /*3130*/  @P0 BRA `(.L_x_30) ;  /* 0x0000000000040947 */ /* 0x000fea0003800000 */
[----:B------:R-:W-:Y:S01]  /*3140*/  BPT.TRAP 0x1 ;  /* 0x000000040000795c */ /* 0x000fe20000300000 */
.L_x_30:
[----:B------:R-:W0:Y:S01]  /*3150*/  LDC R28, c[0x0][0x288] ;  /* 0x0000a200ff1c7b82 */ /* 0x000e220000000800 */
[--C-:B------:R-:W-:Y:S01]  /*3160*/  SHF.R.U32.HI R8, RZ, 0x2, R0.reuse ;  /* 0x00000002ff087819 */ /* 0x100fe20000011600 */
[----:B------:R-:W-:Y:S01]  /*3170*/  IMAD R27, R10, 0x70, RZ ;  /* 0x000000700a1b7824 */ /* 0x000fe200078e02ff */
[----:B------:R-:W-:Y:S01]  /*3180*/  SHF.R.U32.HI R25, RZ, 0x7, R0 ;  /* 0x00000007ff197819 */ /* 0x000fe20000011600 */
[----:B------:R-:W-:Y:S01]  /*3190*/  UIADD3 UR5, UR9, UR5, URZ ;  /* 0x0000000509057290 */ /* 0x000fe2000fffe03f */
[----:B------:R-:W-:Y:S01]  /*31a0*/  LOP3.LUT R11, R8, 0x7, RZ, 0xc0, !PT ;  /* 0x00000007080b7812 */ /* 0x000fe200078ec0ff */
[----:B------:R-:W-:Y:S01]  /*31b0*/  IMAD.SHL.U32 R10, R9, 0x80, RZ ;  /* 0x00000080090a7824 */ /* 0x000fe200078e00ff */
[----:B------:R-:W-:Y:S01]  /*31c0*/  LOP3.LUT R8, R25, 0x1, RZ, 0xc0, !PT ;  /* 0x0000000119087812 */ /* 0x000fe200078ec0ff */
[----:B------:R-:W-:Y:S01]  /*31d0*/  UISETP.GT.U32.AND UP0, UPT, UR5, 0xe, UPT ;  /* 0x0000000e0500788c */ /* 0x000fe2000bf04070 */
[----:B------:R-:W-:Y:S01]  /*31e0*/  LOP3.LUT R24, R0, 0x60, RZ, 0xc0, !PT ;  /* 0x0000006000187812 */ /* 0x000fe200078ec0ff */
[----:B------:R-:W-:Y:S01]  /*31f0*/  ULDC UR12, c[0x0][0x284] ;  /* 0x0000a100000c7ab9 */ /* 0x000fe20000000800 */
[----:B------:R-:W-:Y:S01]  /*3200*/  UISETP.GE.U32.AND UP1, UPT, UR9, 0xf, UPT ;  /* 0x0000000f0900788c */ /* 0x000fe2000bf26070 */
[----:B------:R-:W-:Y:S01]  /*3210*/  IMAD.SHL.U32 R30, R8, 0x40, RZ ;  /* 0x00000040081e7824 */ /* 0x000fe200078e00ff */
[----:B------:R-:W-:Y:S01]  /*3220*/  SHF.R.U32.HI R26, RZ, 0x1, R24 ;  /* 0x00000001ff1a7819 */ /* 0x000fe20000011618 */
[----:B------:R-:W-:Y:S01]  /*3230*/  UISETP.LT.U32.AND UP0, UPT, UR9, 0xf, UP0 ;  /* 0x0000000f0900788c */ /* 0x000fe20008701070 */
[----:B------:R-:W-:Y:S01]  /*3240*/  LOP3.LUT R24, R0, 0x3, RZ, 0xc0, !PT ;  /* 0x0000000300187812 */ /* 0x000fe200078ec0ff */
[----:B------:R-:W-:Y:S01]  /*3250*/  ULDC.64 UR10, c[0x0][0x5d0] ;  /* 0x00017400000a7ab9 */ /* 0x000fe20000000a00 */
[--C-:B------:R-:W-:Y:S01]  /*3260*/  IADD3 R25, RZ, -R26, -R11.reuse ;  /* 0x8000001aff197210 */ /* 0x100fe20007ffe80b */
[----:B------:R-:W-:Y:S01]  /*3270*/  UIMAD.WIDE.U32 UR6, UR5, -0x77777777, URZ ;  /* 0x88888889050678a5 */ /* 0x000fe2000f8e003f */
[----:B------:R-:W-:Y:S01]  /*3280*/  LOP3.LUT R11, R30, 0x40, R11, 0xe2, !PT ;  /* 0x000000401e0b7812 */ /* 0x000fe200078ee20b */
[----:B------:R-:W-:Y:S01]  /*3290*/  USEL UR8, URZ, 0x1, !UP0 ;  /* 0x000000013f087887 */ /* 0x000fe2000c000000 */
[----:B------:R-:W-:Y:S01]  /*32a0*/  SHF.R.S32.HI R36, RZ, 0x1f, R5 ;  /* 0x0000001fff247819 */ /* 0x000fe20000011405 */
[----:B------:R-:W-:Y:S01]  /*32b0*/  IMAD R29, R8, -0x40, R25 ;  /* 0xffffffc0081d7824 */ /* 0x000fe200078e0219 */
[----:B------:R-:W-:Y:S01]  /*32c0*/  USHF.R.U32.HI UR6, URZ, 0x3, UR7 ;  /* 0x000000033f067899 */ /* 0x000fe20008011607 */
[----:B0-----:R-:W-:Y:S01]  /*32d0*/  IMAD R30, R24, -0x2, R28 ;  /* 0xfffffffe181e7824 */ /* 0x001fe200078e021c */
[----:B------:R-:W-:Y:S01]  /*32e0*/  ISETP.GE.AND P0, PT, R27, R28, PT ;  /* 0x0000001c1b00720c */ /* 0x000fe20003f06270 */
[----:B------:R-:W-:Y:S01]  /*32f0*/  IMAD.SHL.U32 R24, R0, 0x2, RZ ;  /* 0x0000000200187824 */ /* 0x000fe200078e00ff */
[----:B------:R-:W-:Y:S01]  /*3300*/  ULOP3.LUT UR4, UR4, UR8, URZ, 0x3c, !UPT ;  /* 0x0000000804047292 */ /* 0x000fe2000f8e3c3f */
[----:B------:R-:W-:Y:S01]  /*3310*/  IMAD R8, R36, UR10, RZ ;  /* 0x0000000a24087c24 */ /* 0x000fe2000f8e02ff */
[C---:B------:R-:W-:Y:S01]  /*3320*/  ISETP.GE.OR P0, PT, R10.reuse, UR12, P0 ;  /* 0x0000000c0a007c0c */ /* 0x040fe20008706670 */
[----:B------:R-:W-:Y:S01]  /*3330*/  IMAD.WIDE R32, R9, 0x80, RZ ;  /* 0x0000008009207825 */ /* 0x000fe200078e02ff */
[----:B------:R-:W-:Y:S01]  /*3340*/  LOP3.LUT R24, R27, 0x6, R24, 0xf8, !PT ;  /* 0x000000061b187812 */ /* 0x000fe200078ef818 */
[----:B------:R-:W-:Y:S01]  /*3350*/  UIMAD UR5, UR6, -0xf, UR5 ;  /* 0xfffffff1060578a4 */ /* 0x000fe2000f8e0205 */
[----:B------:R-:W-:Y:S01]  /*3360*/  IADD3 R29, -R10, UR12, R29 ;  /* 0x0000000c0a1d7c10 */ /* 0x000fe2000fffe11d */
[----:B------:R-:W-:Y:S01]  /*3370*/  IMAD R31, R5, UR11, R8 ;  /* 0x0000000b051f7c24 */ /* 0x000fe2000f8e0208 */
[----:B------:R-:W-:Y:S01]  /*3380*/  SHF.R.S32.HI R25, RZ, 0x1f, R24 ;  /* 0x0000001fff197819 */ /* 0x000fe20000011418 */
[----:B------:R-:W-:Y:S01]  /*3390*/  @UP1 ULOP3.LUT UR4, UR4, 0x1, UR6, 0x78, !UPT ;  /* 0x0000000104041892 */ /* 0x000fe2000f8e7806 */
[----:B------:R-:W-:Y:S01]  /*33a0*/  LOP3.LUT R37, R32, R11, R26, 0xfe, !PT ;  /* 0x0000000b20257212 */ /* 0x000fe200078efe1a */
[----:B------:R-:W-:-:S02]  /*33b0*/  IMAD.IADD R30, R30, 0x1, -R27 ;  /* 0x000000011e1e7824 */ /* 0x000fc400078e0a1b */
[----:B------:R-:W-:-:S04]  /*33c0*/  IMAD.WIDE.U32 R8, R5, UR10, R24 ;  /* 0x0000000a05087c25 */ /* 0x000fc8000f8e0018 */
[----:B------:R-:W-:Y:S02]  /*33d0*/  IMAD.IADD R9, R9, 0x1, R31 ;  /* 0x0000000109097824 */ /* 0x000fe400078e021f */
[----:B------:R-:W-:Y:S01]  /*33e0*/  IMAD.MOV.U32 R28, RZ, RZ, -0x1 ;  /* 0xffffffffff1c7424 */ /* 0x000fe200078e00ff */
[----:B------:R-:W-:Y:S06]  /*33f0*/  @P0 BRA `(.L_x_32) ;  /* 0x0000004000540947 */ /* 0x000fec0003800000 */
[----:B------:R-:W0:Y:S01]  /*3400*/  LDC.64 R34, c[0x0][0x5c8] ;  /* 0x00017200ff227b82 */ /* 0x000e220000000a00 */
[----:B------:R-:W-:Y:S01]  /*3410*/  ULDC.64 UR6, c[0x0][0x5c0] ;  /* 0x0001700000067ab9 */ /* 0x000fe20000000a00 */
[----:B------:R-:W-:Y:S01]  /*3420*/  BSSY B0, `(.L_x_32) ;  /* 0x0000412000007945 */ /* 0x000fe20003800000 */
[-C--:B0-----:R-:W-:Y:S02]  /*3430*/  IMAD R10, R33, R34.reuse, RZ ;  /* 0x00000022210a7224 */ /* 0x081fe400078e02ff */
[----:B------:R-:W-:-:S04]  /*3440*/  IMAD.WIDE.U32 R8, R37, R34, R8 ;  /* 0x0000002225087225 */ /* 0x000fc800078e0008 */
[----:B------:R-:W-:Y:S01]  /*3450*/  IMAD R27, R37, R35, R10 ;  /* 0x00000023251b7224 */ /* 0x000fe200078e020a */
[----:B------:R-:W-:Y:S02]  /*3460*/  LEA R11, P0, R34, R8, 0x3 ;  /* 0x00000008220b7211 */ /* 0x000fe400078018ff */
[----:B------:R-:W-:Y:S01]  /*3470*/  IADD3 R10, P1, R8, UR6, RZ ;  /* 0x00000006080a7c10 */ /* 0x000fe2000ff3e0ff */
[----:B------:R-:W-:Y:S01]  /*3480*/  IMAD.IADD R27, R9, 0x1, R27 ;  /* 0x00000001091b7824 */ /* 0x000fe200078e021b */
[----:B------:R-:W-:-:S04]  /*3490*/  IADD3 R8, P2, R11, UR6, RZ ;  /* 0x000000060b087c10 */ /* 0x000fc8000ff5e0ff */
[----:B------:R-:W-:Y:S02]  /*34a0*/  LEA.HI.X R9, R34, R27, R35, 0x3, P0 ;  /* 0x0000001b22097211 */ /* 0x000fe400000f1c23 */
[----:B---3-5:R-:W-:Y:S02]  /*34b0*/  FSETP.NEU.AND P0, PT, R7, RZ, PT ;  /* 0x000000ff0700720b */ /* 0x028fe40003f0d000 */
[----:B------:R-:W-:Y:S02]  /*34c0*/  IADD3.X R11, R27, UR7, RZ, P1, !PT ;  /* 0x000000071b0b7c10 */ /* 0x000fe40008ffe4ff */
[----:B------:R-:W-:-:S09]  /*34d0*/  IADD3.X R9, R9, UR7, RZ, P2, !PT ;  /* 0x0000000709097c10 */ /* 0x000fd200097fe4ff */
[----:B------:R-:W-:Y:S05]  /*34e0*/  @!P0 BRA `(.L_x_33) ;  /* 0x0000003000248947 */ /* 0x000fea0003800000 */
[----:B------:R-:W-:Y:S01]  /*34f0*/  ULDC.64 UR6, c[0x0][0x5b8] ;  /* 0x00016e0000067ab9 */ /* 0x000fe20000000a00 */
[----:B------:R-:W-:Y:S01]  /*3500*/  ISETP.GE.AND P0, PT, R30, 0x1, PT ;  /* 0x000000011e00780c */ /* 0x000fe20003f06270 */
[----:B------:R-:W-:Y:S01]  /*3510*/  IMAD R34, R36, UR6, RZ ;  /* 0x0000000624227c24 */ /* 0x000fe2000f8e02ff */
[----:B------:R-:W-:Y:S01]  /*3520*/  ULDC.64 UR10, c[0x0][0x5a8] ;  /* 0x00016a00000a7ab9 */ /* 0x000fe20000000a00 */
[----:B------:R-:W-:Y:S01]  /*3530*/  IMAD.WIDE.U32 R26, R5, UR6, R24 ;  /* 0x00000006051a7c25 */ /* 0x000fe2000f8e0018 */
[----:B------:R-:W-:Y:S01]  /*3540*/  ISETP.LT.OR P4, PT, R29, 0x1, !P0 ;  /* 0x000000011d00780c */ /* 0x000fe20004781670 */
[----:B------:R-:W-:Y:S02]  /*3550*/  BSSY B1, `(.L_x_34) ;  /* 0x000000c000017945 */ /* 0x000fe40003800000 */
[----:B------:R-:W-:Y:S01]  /*3560*/  IMAD R5, R5, UR7, R34 ;  /* 0x0000000705057c24 */ /* 0x000fe2000f8e0222 */
[----:B------:R-:W-:-:S03]  /*3570*/  ULDC.64 UR6, c[0x0][0x5b0] ;  /* 0x00016c0000067ab9 */ /* 0x000fc60000000a00 */
[----:B------:R-:W-:Y:S02]  /*3580*/  IMAD.IADD R27, R27, 0x1, R5 ;  /* 0x000000011b1b7824 */ /* 0x000fe400078e0205 */
[----:B------:R-:W-:Y:S02]  /*3590*/  IMAD R5, R33, UR6, RZ ;  /* 0x0000000621057c24 */ /* 0x000fe4000f8e02ff */
[----:B------:R-:W-:-:S04]  /*35a0*/  IMAD.WIDE.U32 R24, R37, UR6, R26 ;  /* 0x0000000625187c25 */ /* 0x000fc8000f8e001a */
[----:B------:R-:W-:Y:S01]  /*35b0*/  IMAD R5, R37, UR7, R5 ;  /* 0x0000000725057c24 */ /* 0x000fe2000f8e0205 */
[----:B------:R-:W-:-:S04]  /*35c0*/  IADD3 R24, P1, R24, UR10, RZ ;  /* 0x0000000a18187c10 */ /* 0x000fc8000ff3e0ff */
[--C-:B------:R-:W-:Y:S02]  /*35d0*/  IADD3.X R25, R25, UR11, R5.reuse, P1, !PT ;  /* 0x0000000b19197c10 */ /* 0x100fe40008ffe405 */
[----:B------:R-:W-:Y:S01]  /*35e0*/  PRMT R5, RZ, 0x7610, R5 ;  /* 0x00007610ff057816 */ /* 0x000fe20000000005 */
[----:B------:R-:W-:Y:S06]  /*35f0*/  @P4 BRA `(.L_x_35) ;  /* 0x0000000000044947 */ /* 0x000fec0003800000 */
[----:B------:R0:W5:Y:S02]  /*3600*/  LDG.E.U8 R5, desc[UR30][R24.64] ;  /* 0x0000001e18057981 */ /* 0x000164000c1e1100 */
.L_x_35:
[----:B------:R-:W-:Y:S05]  /*3610*/  BSYNC B1 ;  /* 0x0000000000017941 */ /* 0x000fea0003800000 */
.L_x_34:
[----:B-----5:R-:W-:Y:S01]  /*3620*/  LOP3.LUT R5, R5, 0xff, RZ, 0xc0, !PT ;  /* 0x000000ff05057812 */ /* 0x020fe200078ec0ff */
[----:B------:R-:W-:Y:S01]  /*3630*/  BSSY B1, `(.L_x_36) ;  /* 0x000000c000017945 */ /* 0x000fe20003800000 */
[----:B------:R-:W-:Y:S02]  /*3640*/  ISETP.GE.AND P1, PT, R30, 0x2, PT ;  /* 0x000000021e00780c */ /* 0x000fe40003f26270 */
[----:B------:R-:W-:Y:S02]  /*3650*/  F2FP.F16.E4M3.UNPACK_B R5, R5 ;  /* 0x00000005ff05723e */ /* 0x000fe400020006ff */
[----:B------:R-:W-:-:S03]  /*3660*/  ISETP.LT.OR P2, PT, R29, 0x1, !P1 ;  /* 0x000000011d00780c */ /* 0x000fc60004f41670 */
[----:B------:R-:W-:Y:S01]  /*3670*/  HADD2.F32 R34, -RZ, R5.H0_H0 ;  /* 0x20000005ff227230 */ /* 0x000fe20000004100 */
[----:B------:R-:W-:-:S04]  /*3680*/  PRMT R5, RZ, 0x7610, R5 ;  /* 0x00007610ff057816 */ /* 0x000fc80000000005 */
[----:B------:R-:W-:-:S04]  /*3690*/  FMUL R34, R34, R7 ;  /* 0x0000000722227220 */ /* 0x000fc80000400000 */
[----:B--2---:R-:W-:-:S05]  /*36a0*/  FFMA R34, R123, R6, R34 ;  /* 0x000000067b227223 */ /* 0x004fca0000000022 */
[----:B------:R-:W-:-:S05]  /*36b0*/  F2FP.SATFINITE.E4M3.F32.PACK_AB_MERGE_C R31, RZ, R34, RZ ;  /* 0x00000022ff1f723e */ /* 0x000fca00048070ff */
[----:B------:R1:W-:Y:S01]  /*36c0*/  @!P4 STG.E.U8 desc[UR30][R10.64], R31 ;  /* 0x0000001f0a00c986 */ /* 0x0003e2000c10111e */
[----:B------:R-:W-:Y:S05]  /*36d0*/  @P2 BRA `(.L_x_37) ;  /* 0x0000000000042947 */ /* 0x000fea0003800000 */
[----:B------:R2:W5:Y:S02]  /*36e0*/  LDG.E.U8 R5, desc[UR30][R24.64+0x1] ;  /* 0x0000011e18057981 */ /* 0x000564000c1e1100 */
.L_x_37:
[----:B------:R-:W-:Y:S05]  /*36f0*/  BSYNC B1 ;  /* 0x0000000000017941 */ /* 0x000fea0003800000 */
.L_x_36:
[----:B-----5:R-:W-:Y:S01]  /*3700*/  LOP3.LUT R5, R5, 0xff, RZ, 0xc0, !PT ;  /* 0x000000ff05057812 */ /* 0x020fe200078ec0ff */
[----:B------:R-:W-:Y:S01]  /*3710*/  BSSY B1, `(.L_x_38) ;  /* 0x0000012000017945 */ /* 0x000fe20003800000 */
[----:B-1----:R-:W-:Y:S02]  /*3720*/  IADD3 R31, P4, R37, 0x8, RZ ;  /* 0x00000008251f7810 */ /* 0x002fe40007f9e0ff */
[----:B------:R-:W-:Y:S02]  /*3730*/  F2FP.F16.E4M3.UNPACK_B R5, R5 ;  /* 0x00000005ff05723e */ /* 0x000fe400020006ff */
[----:B------:R-:W-:Y:S01]  /*3740*/  ISETP.LT.OR P0, PT, R29, 0x9, !P0 ;  /* 0x000000091d00780c */ /* 0x000fe20004701670 */
[----:B------:R-:W-:Y:S02]  /*3750*/  IMAD.X R33, RZ, RZ, R33, P4 ;  /* 0x000000ffff217224 */ /* 0x000fe400020e0621 */
[----:B------:R-:W-:Y:S02]  /*3760*/  HADD2.F32 R32, -RZ, R5.H0_H0 ;  /* 0x20000005ff207230 */ /* 0x000fe40000004100 */
[----:B------:R-:W-:-:S04]  /*3770*/  IMAD.WIDE.U32 R26, R31, UR6, R26 ;  /* 0x000000061f1a7c25 */ /* 0x000fc8000f8e001a */
[----:B------:R-:W-:Y:S01]  /*3780*/  FMUL R5, R32, R7 ;  /* 0x0000000720057220 */ /* 0x000fe20000400000 */
[----:B------:R-:W-:Y:S01]  /*3790*/  IMAD R32, R33, UR6, RZ ;  /* 0x0000000621207c24 */ /* 0x000fe2000f8e02ff */
[----:B------:R-:W-:Y:S02]  /*37a0*/  IADD3 R26, P4, R26, UR10, RZ ;  /* 0x0000000a1a1a7c10 */ /* 0x000fe4000ff9e0ff */
[----:B------:R-:W-:Y:S01]  /*37b0*/  FFMA R5, R122, R6, R5 ;  /* 0x000000067a057223 */ /* 0x000fe20000000005 */
[----:B------:R-:W-:-:S04]  /*37c0*/  IMAD R31, R31, UR7, R32 ;  /* 0x000000071f1f7c24 */ /* 0x000fc8000f8e0220 */
[----:B------:R-:W-:Y:S02]  /*37d0*/  F2FP.SATFINITE.E4M3.F32.PACK_AB_MERGE_C R33, RZ, R5, RZ ;  /* 0x00000005ff21723e */ /* 0x000fe400048070ff */
[----:B------:R-:W-:Y:S02]  /*37e0*/  IADD3.X R27, R27, UR11, R31, P4, !PT ;  /* 0x0000000b1b1b7c10 */ /* 0x000fe4000a7fe41f */
[----:B------:R-:W-:Y:S01]  /*37f0*/  PRMT R5, RZ, 0x7610, R5 ;  /* 0x00007610ff057816 */ /* 0x000fe20000000005 */
[----:B------:R1:W-:Y:S01]  /*3800*/  @!P2 STG.E.U8 desc[UR30][R10.64+0x1], R33 ;  /* 0x000001210a00a986 */ /* 0x0003e2000c10111e */
[----:B------:R-:W-:Y:S05]  /*3810*/  @P0 BRA `(.L_x_39) ;  /* 0x0000000000040947 */ /* 0x000fea0003800000 */
[----:B------:R3:W5:Y:S02]  /*3820*/  LDG.E.U8 R5, desc[UR30][R26.64] ;  /* 0x0000001e1a057981 */ /* 0x000764000c1e1100 */
.L_x_39:
[----:B------:R-:W-:Y:S05]  /*3830*/  BSYNC B1 ;  /* 0x0000000000017941 */ /* 0x000fea0003800000 */
.L_x_38:
[----:B-----5:R-:W-:Y:S01]  /*3840*/  LOP3.LUT R5, R5, 0xff, RZ, 0xc0, !PT ;  /* 0x000000ff05057812 */ /* 0x020fe200078ec0ff */
[----:B------:R-:W-:Y:S01]  /*3850*/  BSSY B1, `(.L_x_40) ;  /* 0x000000b000017945 */ /* 0x000fe20003800000 */
[----:B------:R-:W-:Y:S02]  /*3860*/  ISETP.LT.OR P1, PT, R29, 0x9, !P1 ;  /* 0x000000091d00780c */ /* 0x000fe40004f21670 */
[----:B------:R-:W-:-:S05]  /*3870*/  F2FP.F16.E4M3.UNPACK_B R5, R5 ;  /* 0x00000005ff05723e */ /* 0x000fca00020006ff */
[----:B------:R-:W-:Y:S01]  /*3880*/  HADD2.F32 R32, -RZ, R5.H0_H0 ;  /* 0x20000005ff207230 */ /* 0x000fe20000004100 */
[----:B------:R-:W-:-:S04]  /*3890*/  PRMT R5, RZ, 0x7610, R5 ;  /* 0x00007610ff057816 */ /* 0x000fc80000000005 */
[----:B------:R-:W-:-:S04]  /*38a0*/  FMUL R32, R32, R7 ;  /* 0x0000000720207220 */ /* 0x000fc80000400000 */
[----:B------:R-:W-:-:S05]  /*38b0*/  FFMA R32, R121, R6, R32 ;  /* 0x0000000679207223 */ /* 0x000fca0000000020 */
[----:B------:R-:W-:-:S05]  /*38c0*/  F2FP.SATFINITE.E4M3.F32.PACK_AB_MERGE_C R31, RZ, R32, RZ ;  /* 0x00000020ff1f723e */ /* 0x000fca00048070ff */
[----:B------:R4:W-:Y:S01]  /*38d0*/  @!P0 STG.E.U8 desc[UR30][R8.64], R31 ;  /* 0x0000001f08008986 */ /* 0x0009e2000c10111e */
[----:B------:R-:W-:Y:S05]  /*38e0*/  @P1 BRA `(.L_x_41) ;  /* 0x0000000000041947 */ /* 0x000fea0003800000 */
[----:B------:R0:W5:Y:S02]  /*38f0*/  LDG.E.U8 R5, desc[UR30][R26.64+0x1] ;  /* 0x0000011e1a057981 */ /* 0x000164000c1e1100 */
.L_x_41:
[----:B------:R-:W-:Y:S05]  /*3900*/  BSYNC B1 ;  /* 0x0000000000017941 */ /* 0x000fea0003800000 */
.L_x_40:
[----:B-----5:R-:W-:Y:S01]  /*3910*/  LOP3.LUT R5, R5, 0xff, RZ, 0xc0, !PT ;  /* 0x000000ff05057812 */ /* 0x020fe200078ec0ff */
[----:B------:R-:W-:Y:S01]  /*3920*/  BSSY B1, `(.L_x_42) ;  /* 0x000000c000017945 */ /* 0x000fe20003800000 */
[----:B------:R-:W-:Y:S02]  /*3930*/  ISETP.GE.AND P0, PT, R30, 0x9, PT ;  /* 0x000000091e00780c */ /* 0x000fe40003f06270 */
[----:B------:R-:W-:Y:S02]  /*3940*/  F2FP.F16.E4M3.UNPACK_B R5, R5 ;  /* 0x00000005ff05723e */ /* 0x000fe400020006ff */
[----:B------:R-:W-:-:S03]  /*3950*/  ISETP.LT.OR P2, PT, R29, 0x1, !P0 ;  /* 0x000000011d00780c */ /* 0x000fc60004741670 */
[----:B------:R-:W-:-:S05]  /*3960*/  HADD2.F32 R32, -RZ, R5.H0_H0 ;  /* 0x20000005ff207230 */ /* 0x000fca0000004100 */
[----:B------:R-:W-:-:S04]  /*3970*/  FMUL R5, R32, R7 ;  /* 0x0000000720057220 */ /* 0x000fc80000400000 */
[----:B------:R-:W-:-:S05]  /*3980*/  FFMA R5, R120, R6, R5 ;  /* 0x0000000678057223 */ /* 0x000fca0000000005 */
[----:B----4-:R-:W-:Y:S02]  /*3990*/  F2FP.SATFINITE.E4M3.F32.PACK_AB_MERGE_C R31, RZ, R5, RZ ;  /* 0x00000005ff1f723e */ /* 0x010fe400048070ff */
[----:B------:R-:W-:-:S03]  /*39a0*/  PRMT R5, RZ, 0x7610, R5 ;  /* 0x00007610ff057816 */ /* 0x000fc60000000005 */
[----:B------:R4:W-:Y:S01]  /*39b0*/  @!P1 STG.E.U8 desc[UR30][R8.64+0x1], R31 ;  /* 0x0000011f08009986 */ /* 0x0009e2000c10111e */
[----:B------:R-:W-:Y:S05]  /*39c0*/  @P2 BRA `(.L_x_43) ;  /* 0x0000000000042947 */ /* 0x000fea0003800000 */
[----:B------:R0:W5:Y:S02]  /*39d0*/  LDG.E.U8 R5, desc[UR30][R24.64+0x8] ;  /* 0x0000081e18057981 */ /* 0x000164000c1e1100 */
.L_x_43:
[----:B------:R-:W-:Y:S05]  /*39e0*/  BSYNC B1 ;  /* 0x0000000000017941 */ /* 0x000fea0003800000 */
.L_x_42:
        /* <DEDUP_REMOVED lines=8> */
[----:B------:R-:W-:-:S05]  /*3a70*/  FFMA R32, R119, R6, R32 ;  /* 0x0000000677207223 */ /* 0x000fca0000000020 */
[----:B----4-:R-:W-:-:S05]  /*3a80*/  F2FP.SATFINITE.E4M3.F32.PACK_AB_MERGE_C R31, RZ, R32, RZ ;  /* 0x00000020ff1f723e */ /* 0x010fca00048070ff */
[----:B------:R4:W-:Y:S01]  /*3a90*/  @!P2 STG.E.U8 desc[UR30][R10.64+0x8], R31 ;  /* 0x0000081f0a00a986 */ /* 0x0009e2000c10111e */
[----:B------:R-:W-:Y:S05]  /*3aa0*/  @P4 BRA `(.L_x_45) ;  /* 0x0000000000044947 */ /* 0x000fea0003800000 */
[----:B------:R0:W5:Y:S02]  /*3ab0*/  LDG.E.U8 R5, desc[UR30][R24.64+0x9] ;  /* 0x0000091e18057981 */ /* 0x000164000c1e1100 */
.L_x_45:
[----:B------:R-:W-:Y:S05]  /*3ac0*/  BSYNC B1 ;  /* 0x0000000000017941 */ /* 0x000fea0003800000 */
.L_x_44:
[----:B-----5:R-:W-:Y:S01]  /*3ad0*/  LOP3.LUT R5, R5, 0xff, RZ, 0xc0, !PT ;  /* 0x000000ff05057812 */ /* 0x020fe200078ec0ff */
[----:B------:R-:W-:Y:S01]  /*3ae0*/  BSSY B1, `(.L_x_46) ;  /* 0x000000b000017945 */ /* 0x000fe20003800000 */
[----:B------:R-:W-:Y:S02]  /*3af0*/  ISETP.LT.OR P0, PT, R29, 0x9, !P0 ;  /* 0x000000091d00780c */ /* 0x000fe40004701670 */
[----:B------:R-:W-:-:S05]  /*3b00*/  F2FP.F16.E4M3.UNPACK_B R5, R5 ;  /* 0x00000005ff05723e */ /* 0x000fca00020006ff */
        /* <DEDUP_REMOVED lines=8> */
.L_x_47:
[----:B------:R-:W-:Y:S05]  /*3b90*/  BSYNC B1 ;  /* 0x0000000000017941 */ /* 0x000fea0003800000 */
.L_x_46:
        /* <DEDUP_REMOVED lines=12> */
.L_x_49:
[----:B------:R-:W-:Y:S05]  /*3c60*/  BSYNC B1 ;  /* 0x0000000000017941 */ /* 0x000fea0003800000 */
.L_x_48:
        /* <DEDUP_REMOVED lines=13> */
.L_x_51:
[----:B------:R-:W-:Y:S05]  /*3d40*/  BSYNC B1 ;  /* 0x0000000000017941 */ /* 0x000fea0003800000 */
.L_x_50:
        /* <DEDUP_REMOVED lines=13> */
.L_x_53:
[----:B------:R-:W-:Y:S05]  /*3e20*/  BSYNC B1 ;  /* 0x0000000000017941 */ /* 0x000fea0003800000 */
.L_x_52:
        /* <DEDUP_REMOVED lines=12> */
.L_x_55:
[----:B------:R-:W-:Y:S05]  /*3ef0*/  BSYNC B1 ;  /* 0x0000000000017941 */ /* 0x000fea0003800000 */
.L_x_54:
        /* <DEDUP_REMOVED lines=12> */
.L_x_57:
[----:B------:R-:W-:Y:S05]  /*3fc0*/  BSYNC B1 ;  /* 0x0000000000017941 */ /* 0x000fea0003800000 */
.L_x_56:
        /* <DEDUP_REMOVED lines=13> */
.L_x_59:
[----:B------:R-:W-:Y:S05]  /*40a0*/  BSYNC B1 ;  /* 0x0000000000017941 */ /* 0x000fea0003800000 */
.L_x_58:
        /* <DEDUP_REMOVED lines=13> */
.L_x_61:
[----:B------:R-:W-:Y:S05]  /*4180*/  BSYNC B1 ;  /* 0x0000000000017941 */ /* 0x000fea0003800000 */
.L_x_60:
        /* <DEDUP_REMOVED lines=12> */
.L_x_63:
[----:B------:R-:W-:Y:S05]  /*4250*/  BSYNC B1 ;  /* 0x0000000000017941 */ /* 0x000fea0003800000 */
.L_x_62:
        /* <DEDUP_REMOVED lines=12> */
.L_x_65:
[----:B------:R-:W-:Y:S05]  /*4320*/  BSYNC B1 ;  /* 0x0000000000017941 */ /* 0x000fea0003800000 */
.L_x_64:
        /* <DEDUP_REMOVED lines=13> */
.L_x_67:
[----:B------:R-:W-:Y:S05]  /*4400*/  BSYNC B1 ;  /* 0x0000000000017941 */ /* 0x000fea0003800000 */
.L_x_66:
        /* <DEDUP_REMOVED lines=13> */
.L_x_69:
[----:B------:R-:W-:Y:S05]  /*44e0*/  BSYNC B1 ;  /* 0x0000000000017941 */ /* 0x000fea0003800000 */
.L_x_68:
        /* <DEDUP_REMOVED lines=12> */
.L_x_71:
[----:B------:R-:W-:Y:S05]  /*45b0*/  BSYNC B1 ;  /* 0x0000000000017941 */ /* 0x000fea0003800000 */
.L_x_70:
        /* <DEDUP_REMOVED lines=12> */
.L_x_73:
[----:B------:R-:W-:Y:S05]  /*4680*/  BSYNC B1 ;  /* 0x0000000000017941 */ /* 0x000fea0003800000 */
.L_x_72:
        /* <DEDUP_REMOVED lines=13> */
.L_x_75:
[----:B------:R-:W-:Y:S05]  /*4760*/  BSYNC B1 ;  /* 0x0000000000017941 */ /* 0x000fea0003800000 */
.L_x_74:
        /* <DEDUP_REMOVED lines=13> */
.L_x_77:
[----:B------:R-:W-:Y:S05]  /*4840*/  BSYNC B1 ;  /* 0x0000000000017941 */ /* 0x000fea0003800000 */
.L_x_76:
        /* <DEDUP_REMOVED lines=12> */
.L_x_79:
[----:B------:R-:W-:Y:S05]  /*4910*/  BSYNC B1 ;  /* 0x0000000000017941 */ /* 0x000fea0003800000 */
.L_x_78:
        /* <DEDUP_REMOVED lines=12> */
.L_x_81:
[----:B------:R-:W-:Y:S05]  /*49e0*/  BSYNC B1 ;  /* 0x0000000000017941 */ /* 0x000fea0003800000 */
.L_x_80:
        /* <DEDUP_REMOVED lines=13> */
.L_x_83:
[----:B------:R-:W-:Y:S05]  /*4ac0*/  BSYNC B1 ;  /* 0x0000000000017941 */ /* 0x000fea0003800000 */
.L_x_82:
        /* <DEDUP_REMOVED lines=13> */
.L_x_85:
[----:B------:R-:W-:Y:S05]  /*4ba0*/  BSYNC B1 ;  /* 0x0000000000017941 */ /* 0x000fea0003800000 */
.L_x_84:
        /* <DEDUP_REMOVED lines=12> */
.L_x_87:
[----:B------:R-:W-:Y:S05]  /*4c70*/  BSYNC B1 ;  /* 0x0000000000017941 */ /* 0x000fea0003800000 */
.L_x_86:
        /* <DEDUP_REMOVED lines=12> */
.L_x_89:
[----:B------:R-:W-:Y:S05]  /*4d40*/  BSYNC B1 ;  /* 0x0000000000017941 */ /* 0x000fea0003800000 */
.L_x_88:
        /* <DEDUP_REMOVED lines=13> */
.L_x_91:
[----:B------:R-:W-:Y:S05]  /*4e20*/  BSYNC B1 ;  /* 0x0000000000017941 */ /* 0x000fea0003800000 */
.L_x_90:
        /* <DEDUP_REMOVED lines=13> */
.L_x_93:
[----:B------:R-:W-:Y:S05]  /*4f00*/  BSYNC B1 ;  /* 0x0000000000017941 */ /* 0x000fea0003800000 */
.L_x_92:
        /* <DEDUP_REMOVED lines=12> */
.L_x_95:
[----:B------:R-:W-:Y:S05]  /*4fd0*/  BSYNC B1 ;  /* 0x0000000000017941 */ /* 0x000fea0003800000 */
.L_x_94:
        /* <DEDUP_REMOVED lines=12> */
.L_x_97:
[----:B------:R-:W-:Y:S05]  /*50a0*/  BSYNC B1 ;  /* 0x0000000000017941 */ /* 0x000fea0003800000 */
.L_x_96:
        /* <DEDUP_REMOVED lines=13> */
.L_x_99:
[----:B------:R-:W-:Y:S05]  /*5180*/  BSYNC B1 ;  /* 0x0000000000017941 */ /* 0x000fea0003800000 */
.L_x_98:
        /* <DEDUP_REMOVED lines=13> */
.L_x_101:
[----:B------:R-:W-:Y:S05]  /*5260*/  BSYNC B1 ;  /* 0x0000000000017941 */ /* 0x000fea0003800000 */
.L_x_100:
        /* <DEDUP_REMOVED lines=12> */
.L_x_103:
[----:B------:R-:W-:Y:S05]  /*5330*/  BSYNC B1 ;  /* 0x0000000000017941 */ /* 0x000fea0003800000 */
.L_x_102:
        /* <DEDUP_REMOVED lines=12> */
.L_x_105:
[----:B------:R-:W-:Y:S05]  /*5400*/  BSYNC B1 ;  /* 0x0000000000017941 */ /* 0x000fea0003800000 */
.L_x_104:
        /* <DEDUP_REMOVED lines=13> */
.L_x_107:
[----:B------:R-:W-:Y:S05]  /*54e0*/  BSYNC B1 ;  /* 0x0000000000017941 */ /* 0x000fea0003800000 */
.L_x_106:
        /* <DEDUP_REMOVED lines=13> */
.L_x_109:
[----:B------:R-:W-:Y:S05]  /*55c0*/  BSYNC B1 ;  /* 0x0000000000017941 */ /* 0x000fea0003800000 */
.L_x_108:
        /* <DEDUP_REMOVED lines=12> */
.L_x_111:
[----:B------:R-:W-:Y:S05]  /*5690*/  BSYNC B1 ;  /* 0x0000000000017941 */ /* 0x000fea0003800000 */
.L_x_110:
        /* <DEDUP_REMOVED lines=12> */
.L_x_113:
[----:B------:R-:W-:Y:S05]  /*5760*/  BSYNC B1 ;  /* 0x0000000000017941 */ /* 0x000fea0003800000 */
.L_x_112:
        /* <DEDUP_REMOVED lines=13> */
.L_x_115:
[----:B------:R-:W-:Y:S05]  /*5840*/  BSYNC B1 ;  /* 0x0000000000017941 */ /* 0x000fea0003800000 */
.L_x_114:
        /* <DEDUP_REMOVED lines=13> */
.L_x_117:
[----:B------:R-:W-:Y:S05]  /*5920*/  BSYNC B1 ;  /* 0x0000000000017941 */ /* 0x000fea0003800000 */
.L_x_116:
        /* <DEDUP_REMOVED lines=12> */
.L_x_119:
[----:B------:R-:W-:Y:S05]  /*59f0*/  BSYNC B1 ;  /* 0x0000000000017941 */ /* 0x000fea0003800000 */
.L_x_118:
        /* <DEDUP_REMOVED lines=12> */
.L_x_121:
[----:B------:R-:W-:Y:S05]  /*5ac0*/  BSYNC B1 ;  /* 0x0000000000017941 */ /* 0x000fea0003800000 */
.L_x_120:
        /* <DEDUP_REMOVED lines=13> */
.L_x_123:
[----:B------:R-:W-:Y:S05]  /*5ba0*/  BSYNC B1 ;  /* 0x0000000000017941 */ /* 0x000fea0003800000 */
.L_x_122:
        /* <DEDUP_REMOVED lines=13> */
.L_x_125:
[----:B------:R-:W-:Y:S05]  /*5c80*/  BSYNC B1 ;  /* 0x0000000000017941 */ /* 0x000fea0003800000 */
.L_x_124:
[----:B-----5:R-:W-:Y:S01]  /*5c90*/  LOP3.LUT R5, R5, 0xff, RZ, 0xc0, !PT ;  /* 0x000000ff05057812 */ /* 0x020fe200078ec0ff */
[----:B------:R-:W-:Y:S01]  /*5ca0*/  BSSY B1, `(.L_x_126) ;  /* 0x000000b000017945 */ /* 0x000fe20003800000 */
[----:B------:R-:W-:Y:S02]  /*5cb0*/  ISETP.LT.OR P0, PT, R29, 0x9, !P0 ;  /* 0x000000091d00780c */ /* 0x000fe40004701670 */
[----:B------:R-:W-:-:S05]  /*5cc0*/  F2FP.F16.E4M3.UNPACK_B R5, R5 ;  /* 0x00000005ff05723e */ /* 0x000fca00020006ff */
[----:B------:R-:W-:-:S05]  /*5cd0*/  HADD2.F32 R32, -RZ, R5.H0_H0 ;  /* 0x20000005ff207230 */ /* 0x000fca0000004100 */
[----:B------:R-:W-:-:S04]  /*5ce0*/  FMUL R5, R32, R7 ;  /* 0x0000000720057220 */ /* 0x000fc80000400000 */
[----:B------:R-:W-:-:S05]  /*5cf0*/  FFMA R5, R22, R6, R5 ;  /* 0x0000000616057223 */ /* 0x000fca0000000005 */
[----:B0-----:R-:W-:Y:S02]  /*5d00*/  F2FP.SATFINITE.E4M3.F32.PACK_AB_MERGE_C R23, RZ, R5, RZ ;  /* 0x00000005ff17723e */ /* 0x001fe400048070ff */
[----:B------:R-:W-:-:S03]  /*5d10*/  PRMT R5, RZ, 0x7610, R5 ;  /* 0x00007610ff057816 */ /* 0x000fc60000000005 */
[----:B------:R0:W-:Y:S01]  /*5d20*/  @!P4 STG.E.U8 desc[UR30][R10.64+0x59], R23 ;  /* 0x000059170a00c986 */ /* 0x0001e2000c10111e */
[----:B------:R-:W-:Y:S05]  /*5d30*/  @P0 BRA `(.L_x_127) ;  /* 0x0000000000040947 */ /* 0x000fea0003800000 */
[----:B------:R0:W5:Y:S02]  /*5d40*/  LDG.E.U8 R5, desc[UR30][R26.64+0x58] ;  /* 0x0000581e1a057981 */ /* 0x000164000c1e1100 */
.L_x_127:
[----:B------:R-:W-:Y:S05]  /*5d50*/  BSYNC B1 ;  /* 0x0000000000017941 */ /* 0x000fea0003800000 */
.L_x_126:
        /* <DEDUP_REMOVED lines=12> */
.L_x_129:
[----:B------:R-:W-:Y:S05]  /*5e20*/  BSYNC B1 ;  /* 0x0000000000017941 */ /* 0x000fea0003800000 */
.L_x_128:
        /* <DEDUP_REMOVED lines=13> */
.L_x_131:
[----:B------:R-:W-:Y:S05]  /*5f00*/  BSYNC B1 ;  /* 0x0000000000017941 */ /* 0x000fea0003800000 */
.L_x_130:
        /* <DEDUP_REMOVED lines=13> */
.L_x_133:
[----:B------:R-:W-:Y:S05]  /*5fe0*/  BSYNC B1 ;  /* 0x0000000000017941 */ /* 0x000fea0003800000 */
.L_x_132:
        /* <DEDUP_REMOVED lines=12> */
.L_x_135:
[----:B------:R-:W-:Y:S05]  /*60b0*/  BSYNC B1 ;  /* 0x0000000000017941 */ /* 0x000fea0003800000 */
.L_x_134:
        /* <DEDUP_REMOVED lines=12> */
.L_x_137:
[----:B------:R-:W-:Y:S05]  /*6180*/  BSYNC B1 ;  /* 0x0000000000017941 */ /* 0x000fea0003800000 */
.L_x_136:
        /* <DEDUP_REMOVED lines=13> */
.L_x_139:
[----:B------:R-:W-:Y:S05]  /*6260*/  BSYNC B1 ;  /* 0x0000000000017941 */ /* 0x000fea0003800000 */
.L_x_138:
        /* <DEDUP_REMOVED lines=13> */
.L_x_141:
[----:B------:R-:W-:Y:S05]  /*6340*/  BSYNC B1 ;  /* 0x0000000000017941 */ /* 0x000fea0003800000 */
.L_x_140:
        /* <DEDUP_REMOVED lines=12> */
.L_x_143:
[----:B------:R-:W-:Y:S05]  /*6410*/  BSYNC B1 ;  /* 0x0000000000017941 */ /* 0x000fea0003800000 */
.L_x_142:
[----:B-----5:R-:W-:Y:S01]  /*6420*/  LOP3.LUT R5, R5, 0xff, RZ, 0xc0, !PT ;  /* 0x000000ff05057812 */ /* 0x020fe200078ec0ff */
[----:B------:R-:W-:Y:S01]  /*6430*/  BSSY B1, `(.L_x_144) ;  /* 0x000000b000017945 */ /* 0x000fe20003800000 */
[----:B------:R-:W-:Y:S02]  /*6440*/  ISETP.LT.OR P1, PT, R29, 0x9, !P1 ;  /* 0x000000091d00780c */ /* 0x000fe40004f21670 */
[----:B------:R-:W-:-:S05]  /*6450*/  F2FP.F16.E4M3.UNPACK_B R5, R5 ;  /* 0x00000005ff05723e */ /* 0x000fca00020006ff */
[----:B01----:R-:W-:Y:S01]  /*6460*/  HADD2.F32 R10, -RZ, R5.H0_H0 ;  /* 0x20000005ff0a7230 */ /* 0x003fe20000004100 */
[----:B------:R-:W-:-:S04]  /*6470*/  PRMT R5, RZ, 0x7610, R5 ;  /* 0x00007610ff057816 */ /* 0x000fc80000000005 */
[----:B------:R-:W-:-:S04]  /*6480*/  FMUL R10, R10, R7 ;  /* 0x000000070a0a7220 */ /* 0x000fc80000400000 */
[----:B------:R-:W-:-:S05]  /*6490*/  FFMA R10, R13, R6, R10 ;  /* 0x000000060d0a7223 */ /* 0x000fca000000000a */
[----:B------:R-:W-:-:S05]  /*64a0*/  F2FP.SATFINITE.E4M3.F32.PACK_AB_MERGE_C R11, RZ, R10, RZ ;  /* 0x0000000aff0b723e */ /* 0x000fca00048070ff */
[----:B------:R0:W-:Y:S01]  /*64b0*/  @!P0 STG.E.U8 desc[UR30][R8.64+0x68], R11 ;  /* 0x0000680b08008986 */ /* 0x0001e2000c10111e */
[----:B------:R-:W-:Y:S05]  /*64c0*/  @P1 BRA `(.L_x_145) ;  /* 0x0000000000041947 */ /* 0x000fea0003800000 */
[----:B------:R1:W5:Y:S02]  /*64d0*/  LDG.E.U8 R5, desc[UR30][R26.64+0x69] ;  /* 0x0000691e1a057981 */ /* 0x000364000c1e1100 */
.L_x_145:
[----:B------:R-:W-:Y:S05]  /*64e0*/  BSYNC B1 ;  /* 0x0000000000017941 */ /* 0x000fea0003800000 */
.L_x_144:
[----:B------:R-:W-:Y:S05]  /*64f0*/  @P1 BRA `(.L_x_146) ;  /* 0x0000001000101947 */ /* 0x000fea0003800000 */
[----:B-----5:R-:W-:-:S04]  /*6500*/  LOP3.LUT R5, R5, 0xff, RZ, 0xc0, !PT ;  /* 0x000000ff05057812 */ /* 0x020fc800078ec0ff */
[----:B------:R-:W-:-:S05]  /*6510*/  F2FP.F16.E4M3.UNPACK_B R5, R5 ;  /* 0x00000005ff05723e */ /* 0x000fca00020006ff */
[----:B------:R-:W-:-:S05]  /*6520*/  HADD2.F32 R10, -RZ, R5.H0_H0 ;  /* 0x20000005ff0a7230 */ /* 0x000fca0000004100 */
[----:B------:R-:W-:-:S04]  /*6530*/  FMUL R5, R10, R7 ;  /* 0x000000070a057220 */ /* 0x000fc80000400000 */
[----:B------:R-:W-:-:S05]  /*6540*/  FFMA R5, R12, R6, R5 ;  /* 0x000000060c057223 */ /* 0x000fca0000000005 */
[----:B------:R-:W-:-:S05]  /*6550*/  F2FP.SATFINITE.E4M3.F32.PACK_AB_MERGE_C R5, RZ, R5, RZ ;  /* 0x00000005ff05723e */ /* 0x000fca00048070ff */
[----:B------:R0:W-:Y:S01]  /*6560*/  STG.E.U8 desc[UR30][R8.64+0x69], R5 ;  /* 0x0000690508007986 */ /* 0x0001e2000c10111e */
[----:B------:R-:W-:Y:S05]  /*6570*/  BRA `(.L_x_146) ;  /* 0x0000000c00f07947 */ /* 0x000fea0003800000 */
.L_x_33:
[----:B------:R-:W-:Y:S01]  /*6580*/  ISETP.GE.AND P0, PT, R30, 0x2, PT ;  /* 0x000000021e00780c */ /* 0x000fe20003f06270 */
[-C--:B--2---:R-:W-:Y:S01]  /*6590*/  FMUL R122, R122, R6.reuse ;  /* 0x000000067a7a7220 */ /* 0x084fe20000400000 */
[----:B------:R-:W-:Y:S01]  /*65a0*/  ISETP.GE.AND P1, PT, R30, 0x1, PT ;  /* 0x000000011e00780c */ /* 0x000fe20003f26270 */
[-C--:B------:R-:W-:Y:S01]  /*65b0*/  FMUL R123, R123, R6.reuse ;  /* 0x000000067b7b7220 */ /* 0x080fe20000400000 */
[C---:B------:R-:W-:Y:S01]  /*65c0*/  ISETP.LT.OR P4, PT, R29.reuse, 0x1, !P0 ;  /* 0x000000011d00780c */ /* 0x040fe20004781670 */
[-C--:B------:R-:W-:Y:S01]  /*65d0*/  FMUL R120, R120, R6.reuse ;  /* 0x0000000678787220 */ /* 0x080fe20000400000 */
[----:B------:R-:W-:Y:S01]  /*65e0*/  ISETP.LT.OR P2, PT, R29, 0x1, !P1 ;  /* 0x000000011d00780c */ /* 0x000fe20004f41670 */
[----:B------:R-:W-:Y:S01]  /*65f0*/  FMUL R121, R121, R6 ;  /* 0x0000000679797220 */ /* 0x000fe20000400000 */
[----:B------:R-:W-:Y:S01]  /*6600*/  F2FP.SATFINITE.E4M3.F32.PACK_AB_MERGE_C R5, RZ, R122, RZ ;  /* 0x0000007aff05723e */ /* 0x000fe200048070ff */
[-C--:B------:R-:W-:Y:S01]  /*6610*/  FMUL R119, R119, R6.reuse ;  /* 0x0000000677777220 */ /* 0x080fe20000400000 */
[----:B------:R-:W-:Y:S01]  /*6620*/  F2FP.SATFINITE.E4M3.F32.PACK_AB_MERGE_C R123, RZ, R123, RZ ;  /* 0x0000007bff7b723e */ /* 0x000fe200048070ff */
[-C--:B------:R-:W-:Y:S01]  /*6630*/  FMUL R118, R118, R6.reuse ;  /* 0x0000000676767220 */ /* 0x080fe20000400000 */
[----:B------:R-:W-:Y:S01]  /*6640*/  ISETP.LT.OR P0, PT, R29, 0x9, !P0 ;  /* 0x000000091d00780c */ /* 0x000fe20004701670 */
[-C--:B------:R-:W-:Y:S01]  /*6650*/  FMUL R117, R117, R6.reuse ;  /* 0x0000000675757220 */ /* 0x080fe20000400000 */
[----:B------:R-:W-:Y:S01]  /*6660*/  ISETP.LT.OR P1, PT, R29, 0x9, !P1 ;  /* 0x000000091d00780c */ /* 0x000fe20004f21670 */
[-C--:B------:R-:W-:Y:S01]  /*6670*/  FMUL R116, R116, R6.reuse ;  /* 0x0000000674747220 */ /* 0x080fe20000400000 */
[----:B------:R-:W-:Y:S01]  /*6680*/  F2FP.SATFINITE.E4M3.F32.PACK_AB_MERGE_C R121, RZ, R121, RZ ;  /* 0x00000079ff79723e */ /* 0x000fe200048070ff */
[----:B------:R0:W-:Y:S01]  /*6690*/  @!P4 STG.E.U8 desc[UR30][R10.64+0x1], R5 ;  /* 0x000001050a00c986 */ /* 0x0001e2000c10111e */
[C---:B------:R-:W-:Y:S01]  /*66a0*/  ISETP.GE.AND P4, PT, R30.reuse, 0x9, PT ;  /* 0x000000091e00780c */ /* 0x040fe20003f86270 */
[-C--:B------:R-:W-:Y:S01]  /*66b0*/  FMUL R115, R115, R6.reuse ;  /* 0x0000000673737220 */ /* 0x080fe20000400000 */
[----:B------:R-:W-:Y:S01]  /*66c0*/  F2FP.SATFINITE.E4M3.F32.PACK_AB_MERGE_C R119, RZ, R119, RZ ;  /* 0x00000077ff77723e */ /* 0x000fe200048070ff */
[----:B------:R-:W-:Y:S01]  /*66d0*/  @!P2 STG.E.U8 desc[UR30][R10.64], R123 ;  /* 0x0000007b0a00a986 */ /* 0x000fe2000c10111e */
[----:B------:R-:W-:Y:S01]  /*66e0*/  ISETP.GE.AND P2, PT, R30, 0xa, PT ;  /* 0x0000000a1e00780c */ /* 0x000fe20003f46270 */
[-C--:B------:R-:W-:Y:S01]  /*66f0*/  FMUL R114, R114, R6.reuse ;  /* 0x0000000672727220 */ /* 0x080fe20000400000 */
[----:B------:R-:W-:Y:S01]  /*6700*/  ISETP.LT.OR P5, PT, R29, 0x1, !P4 ;  /* 0x000000011d00780c */ /* 0x000fe200067a1670 */
[-C--:B------:R-:W-:Y:S01]  /*6710*/  FMUL R113, R113, R6.reuse ;  /* 0x0000000671717220 */ /* 0x080fe20000400000 */
[C---:B------:R-:W-:Y:S01]  /*6720*/  ISETP.LT.OR P6, PT, R29.reuse, 0x1, !P2 ;  /* 0x000000011d00780c */ /* 0x040fe200057c1670 */
[----:B------:R-:W-:Y:S01]  /*6730*/  @!P1 STG.E.U8 desc[UR30][R8.64], R121 ;  /* 0x0000007908009986 */ /* 0x000fe2000c10111e */
[----:B------:R-:W-:Y:S01]  /*6740*/  ISETP.LT.OR P4, PT, R29, 0x9, !P4 ;  /* 0x000000091d00780c */ /* 0x000fe20006781670 */
[----:B------:R-:W-:Y:S01]  /*6750*/  FMUL R112, R112, R6 ;  /* 0x0000000670707220 */ /* 0x000fe20000400000 */
[----:B0-----:R-:W-:Y:S01]  /*6760*/  F2FP.SATFINITE.E4M3.F32.PACK_AB_MERGE_C R5, RZ, R120, RZ ;  /* 0x00000078ff05723e */ /* 0x001fe200048070ff */
[----:B------:R-:W-:Y:S01]  /*6770*/  FMUL R111, R111, R6 ;  /* 0x000000066f6f7220 */ /* 0x000fe20000400000 */
[----:B------:R-:W-:Y:S01]  /*6780*/  F2FP.SATFINITE.E4M3.F32.PACK_AB_MERGE_C R25, RZ, R118, RZ ;  /* 0x00000076ff19723e */ /* 0x000fe200048070ff */
[-C--:B------:R-:W-:Y:S01]  /*6790*/  FMUL R110, R110, R6.reuse ;  /* 0x000000066e6e7220 */ /* 0x080fe20000400000 */
[----:B------:R-:W-:Y:S01]  /*67a0*/  ISETP.LT.OR P2, PT, R29, 0x9, !P2 ;  /* 0x000000091d00780c */ /* 0x000fe20005741670 */
[----:B------:R0:W-:Y:S01]  /*67b0*/  @!P0 STG.E.U8 desc[UR30][R8.64+0x1], R5 ;  /* 0x0000010508008986 */ /* 0x0001e2000c10111e */
[C---:B------:R-:W-:Y:S01]  /*67c0*/  ISETP.GE.AND P0, PT, R30.reuse, 0x11, PT ;  /* 0x000000111e00780c */ /* 0x040fe20003f06270 */
[-C--:B------:R-:W-:Y:S01]  /*67d0*/  FMUL R109, R109, R6.reuse ;  /* 0x000000066d6d7220 */ /* 0x080fe20000400000 */
[----:B------:R-:W-:Y:S01]  /*67e0*/  ISETP.GE.AND P1, PT, R30, 0x12, PT ;  /* 0x000000121e00780c */ /* 0x000fe20003f26270 */
[----:B------:R-:W-:Y:S01]  /*67f0*/  @!P5 STG.E.U8 desc[UR30][R10.64+0x8], R119 ;  /* 0x000008770a00d986 */ /* 0x000fe2000c10111e */
[C---:B------:R-:W-:Y:S01]  /*6800*/  ISETP.LT.OR P5, PT, R29.reuse, 0x1, !P0 ;  /* 0x000000011d00780c */ /* 0x040fe200047a1670 */
[-C--:B------:R-:W-:Y:S01]  /*6810*/  FMUL R108, R108, R6.reuse ;  /* 0x000000066c6c7220 */ /* 0x080fe20000400000 */
[----:B------:R-:W-:Y:S01]  /*6820*/  F2FP.SATFINITE.E4M3.F32.PACK_AB_MERGE_C R117, RZ, R117, RZ ;  /* 0x00000075ff75723e */ /* 0x000fe200048070ff */
[----:B------:R1:W-:Y:S01]  /*6830*/  @!P6 STG.E.U8 desc[UR30][R10.64+0x9], R25 ;  /* 0x000009190a00e986 */ /* 0x0003e2000c10111e */
[----:B------:R-:W-:Y:S01]  /*6840*/  ISETP.LT.OR P6, PT, R29, 0x1, !P1 ;  /* 0x000000011d00780c */ /* 0x000fe20004fc1670 */
[----:B------:R-:W-:Y:S01]  /*6850*/  FMUL R107, R107, R6 ;  /* 0x000000066b6b7220 */ /* 0x000fe20000400000 */
[----:B------:R-:W-:Y:S01]  /*6860*/  F2FP.SATFINITE.E4M3.F32.PACK_AB_MERGE_C R115, RZ, R115, RZ ;  /* 0x00000073ff73723e */ /* 0x000fe200048070ff */
[----:B------:R-:W-:Y:S01]  /*6870*/  @!P4 STG.E.U8 desc[UR30][R8.64+0x8], R117 ;  /* 0x000008750800c986 */ /* 0x000fe2000c10111e */
[----:B0-----:R-:W-:Y:S01]  /*6880*/  F2FP.SATFINITE.E4M3.F32.PACK_AB_MERGE_C R5, RZ, R116, RZ ;  /* 0x00000074ff05723e */ /* 0x001fe200048070ff */
[-C--:B------:R-:W-:Y:S01]  /*6890*/  FMUL R106, R106, R6.reuse ;  /* 0x000000066a6a7220 */ /* 0x080fe20000400000 */
[----:B------:R-:W-:Y:S01]  /*68a0*/  ISETP.GE.AND P4, PT, R30, 0x19, PT ;  /* 0x000000191e00780c */ /* 0x000fe20003f86270 */
[-C--:B------:R-:W-:Y:S01]  /*68b0*/  FMUL R105, R105, R6.reuse ;  /* 0x0000000669697220 */ /* 0x080fe20000400000 */
[C---:B------:R-:W-:Y:S01]  /*68c0*/  ISETP.LT.OR P0, PT, R29.reuse, 0x9, !P0 ;  /* 0x000000091d00780c */ /* 0x040fe20004701670 */
[----:B------:R0:W-:Y:S01]  /*68d0*/  @!P2 STG.E.U8 desc[UR30][R8.64+0x9], R5 ;  /* 0x000009050800a986 */ /* 0x0001e2000c10111e */
[----:B------:R-:W-:Y:S01]  /*68e0*/  ISETP.LT.OR P1, PT, R29, 0x9, !P1 ;  /* 0x000000091d00780c */ /* 0x000fe20004f21670 */
[----:B------:R-:W-:Y:S01]  /*68f0*/  FMUL R104, R104, R6 ;  /* 0x0000000668687220 */ /* 0x000fe20000400000 */
[----:B-1----:R-:W-:Y:S01]  /*6900*/  F2FP.SATFINITE.E4M3.F32.PACK_AB_MERGE_C R25, RZ, R114, RZ ;  /* 0x00000072ff19723e */ /* 0x002fe200048070ff */
[----:B------:R-:W-:Y:S01]  /*6910*/  @!P5 STG.E.U8 desc[UR30][R10.64+0x10], R115 ;  /* 0x000010730a00d986 */ /* 0x000fe2000c10111e */
[----:B------:R-:W-:Y:S01]  /*6920*/  ISETP.GE.AND P2, PT, R30, 0x1a, PT ;  /* 0x0000001a1e00780c */ /* 0x000fe20003f46270 */
[-C--:B------:R-:W-:Y:S01]  /*6930*/  FMUL R103, R103, R6.reuse ;  /* 0x0000000667677220 */ /* 0x080fe20000400000 */
[C---:B------:R-:W-:Y:S01]  /*6940*/  ISETP.LT.OR P5, PT, R29.reuse, 0x1, !P4 ;  /* 0x000000011d00780c */ /* 0x040fe200067a1670 */
[----:B------:R1:W-:Y:S01]  /*6950*/  @!P6 STG.E.U8 desc[UR30][R10.64+0x11], R25 ;  /* 0x000011190a00e986 */ /* 0x0003e2000c10111e */
[----:B------:R-:W-:Y:S01]  /*6960*/  ISETP.LT.OR P6, PT, R29, 0x1, !P2 ;  /* 0x000000011d00780c */ /* 0x000fe200057c1670 */
[-C--:B------:R-:W-:Y:S01]  /*6970*/  FMUL R102, R102, R6.reuse ;  /* 0x0000000666667220 */ /* 0x080fe20000400000 */
[----:B------:R-:W-:Y:S01]  /*6980*/  F2FP.SATFINITE.E4M3.F32.PACK_AB_MERGE_C R113, RZ, R113, RZ ;  /* 0x00000071ff71723e */ /* 0x000fe200048070ff */
[----:B------:R-:W-:Y:S01]  /*6990*/  FMUL R101, R101, R6 ;  /* 0x0000000665657220 */ /* 0x000fe20000400000 */
[----:B0-----:R-:W-:Y:S01]  /*69a0*/  F2FP.SATFINITE.E4M3.F32.PACK_AB_MERGE_C R5, RZ, R112, RZ ;  /* 0x00000070ff05723e */ /* 0x001fe200048070ff */
[-C--:B------:R-:W-:Y:S01]  /*69b0*/  FMUL R100, R100, R6.reuse ;  /* 0x0000000664647220 */ /* 0x080fe20000400000 */
[----:B------:R-:W-:Y:S01]  /*69c0*/  F2FP.SATFINITE.E4M3.F32.PACK_AB_MERGE_C R111, RZ, R111, RZ ;  /* 0x0000006fff6f723e */ /* 0x000fe200048070ff */
[----:B------:R-:W-:Y:S01]  /*69d0*/  @!P0 STG.E.U8 desc[UR30][R8.64+0x10], R113 ;  /* 0x0000107108008986 */ /* 0x000fe2000c10111e */
[----:B------:R-:W-:Y:S01]  /*69e0*/  ISETP.GE.AND P0, PT, R30, 0x21, PT ;  /* 0x000000211e00780c */ /* 0x000fe20003f06270 */
[----:B------:R-:W-:Y:S01]  /*69f0*/  FMUL R99, R99, R6 ;  /* 0x0000000663637220 */ /* 0x000fe20000400000 */
[C---:B------:R-:W-:Y:S01]  /*6a00*/  ISETP.LT.OR P4, PT, R29.reuse, 0x9, !P4 ;  /* 0x000000091d00780c */ /* 0x040fe20006781670 */
[----:B------:R0:W-:Y:S01]  /*6a10*/  @!P1 STG.E.U8 desc[UR30][R8.64+0x11], R5 ;  /* 0x0000110508009986 */ /* 0x0001e2000c10111e */
[----:B-1----:R-:W-:Y:S01]  /*6a20*/  F2FP.SATFINITE.E4M3.F32.PACK_AB_MERGE_C R25, RZ, R110, RZ ;  /* 0x0000006eff19723e */ /* 0x002fe200048070ff */
[-C--:B------:R-:W-:Y:S01]  /*6a30*/  FMUL R98, R98, R6.reuse ;  /* 0x0000000662627220 */ /* 0x080fe20000400000 */
[----:B------:R-:W-:Y:S01]  /*6a40*/  ISETP.LT.OR P2, PT, R29, 0x9, !P2 ;  /* 0x000000091d00780c */ /* 0x000fe20005741670 */
        /* <DEDUP_REMOVED lines=13> */
[----:B------:R-:W-:Y:S01]  /*6b20*/  ISETP.LT.OR P0, PT, R29, 0x9, !P0 ;  /* 0x000000091d00780c */ /* 0x000fe20004701670 */
[----:B------:R-:W-:Y:S01]  /*6b30*/  FMUL R93, R93, R6 ;  /* 0x000000065d5d7220 */ /* 0x000fe20000400000 */
[----:B------:R-:W-:Y:S01]  /*6b40*/  ISETP.LT.OR P5, PT, R29, 0x9, !P5 ;  /* 0x000000091d00780c */ /* 0x000fe20006fa1670 */
[----:B------:R0:W-:Y:S01]  /*6b50*/  @!P2 STG.E.U8 desc[UR30][R8.64+0x19], R5 ;  /* 0x000019050800a986 */ /* 0x0001e2000c10111e */
[----:B-1----:R-:W-:Y:S01]  /*6b60*/  F2FP.SATFINITE.E4M3.F32.PACK_AB_MERGE_C R25, RZ, R106, RZ ;  /* 0x0000006aff19723e */ /* 0x002fe200048070ff */
[-C--:B------:R-:W-:Y:S01]  /*6b70*/  FMUL R92, R92, R6.reuse ;  /* 0x000000065c5c7220 */ /* 0x080fe20000400000 */
[----:B------:R-:W-:Y:S01]  /*6b80*/  F2FP.SATFINITE.E4M3.F32.PACK_AB_MERGE_C R105, RZ, R105, RZ ;  /* 0x00000069ff69723e */ /* 0x000fe200048070ff */
[----:B------:R-:W-:Y:S01]  /*6b90*/  @!P1 STG.E.U8 desc[UR30][R10.64+0x20], R107 ;  /* 0x0000206b0a009986 */ /* 0x000fe2000c10111e */
[C---:B------:R-:W-:Y:S01]  /*6ba0*/  ISETP.GE.AND P1, PT, R30.reuse, 0x2a, PT ;  /* 0x0000002a1e00780c */ /* 0x040fe20003f26270 */
[-C--:B------:R-:W-:Y:S01]  /*6bb0*/  FMUL R91, R91, R6.reuse ;  /* 0x000000065b5b7220 */ /* 0x080fe20000400000 */
[----:B------:R-:W-:Y:S01]  /*6bc0*/  F2FP.SATFINITE.E4M3.F32.PACK_AB_MERGE_C R103, RZ, R103, RZ ;  /* 0x00000067ff67723e */ /* 0x000fe200048070ff */
[----:B------:R1:W-:Y:S01]  /*6bd0*/  @!P6 STG.E.U8 desc[UR30][R10.64+0x21], R25 ;  /* 0x000021190a00e986 */ /* 0x0003e2000c10111e */
[----:B------:R-:W-:Y:S01]  /*6be0*/  ISETP.GE.AND P6, PT, R30, 0x29, PT ;  /* 0x000000291e00780c */ /* 0x000fe20003fc6270 */
[-C--:B------:R-:W-:Y:S01]  /*6bf0*/  FMUL R90, R90, R6.reuse ;  /* 0x000000065a5a7220 */ /* 0x080fe20000400000 */
[C---:B------:R-:W-:Y:S01]  /*6c00*/  ISETP.LT.OR P4, PT, R29.reuse, 0x1, !P1 ;  /* 0x000000011d00780c */ /* 0x040fe20004f81670 */
[----:B------:R-:W-:Y:S01]  /*6c10*/  @!P0 STG.E.U8 desc[UR30][R8.64+0x20], R105 ;  /* 0x0000206908008986 */ /* 0x000fe2000c10111e */
[----:B------:R-:W-:Y:S01]  /*6c20*/  ISETP.LT.OR P2, PT, R29, 0x1, !P6 ;  /* 0x000000011d00780c */ /* 0x000fe20007741670 */
[----:B------:R-:W-:Y:S01]  /*6c30*/  FMUL R89, R89, R6 ;  /* 0x0000000659597220 */ /* 0x000fe20000400000 */
[----:B0-----:R-:W-:Y:S01]  /*6c40*/  F2FP.SATFINITE.E4M3.F32.PACK_AB_MERGE_C R5, RZ, R104, RZ ;  /* 0x00000068ff05723e */ /* 0x001fe200048070ff */
[-C--:B------:R-:W-:Y:S01]  /*6c50*/  FMUL R88, R88, R6.reuse ;  /* 0x0000000658587220 */ /* 0x080fe20000400000 */
[C---:B------:R-:W-:Y:S01]  /*6c60*/  ISETP.LT.OR P0, PT, R29.reuse, 0x9, !P6 ;  /* 0x000000091d00780c */ /* 0x040fe20007701670 */
[----:B------:R-:W-:Y:S01]  /*6c70*/  FMUL R86, R86, R6 ;  /* 0x0000000656567220 */ /* 0x000fe20000400000 */
[----:B------:R-:W-:Y:S01]  /*6c80*/  ISETP.LT.OR P1, PT, R29, 0x9, !P1 ;  /* 0x000000091d00780c */ /* 0x000fe20004f21670 */
[----:B------:R0:W-:Y:S01]  /*6c90*/  @!P5 STG.E.U8 desc[UR30][R8.64+0x21], R5 ;  /* 0x000021050800d986 */ /* 0x0001e2000c10111e */
[----:B-1----:R-:W-:Y:S01]  /*6ca0*/  F2FP.SATFINITE.E4M3.F32.PACK_AB_MERGE_C R25, RZ, R102, RZ ;  /* 0x00000066ff19723e */ /* 0x002fe200048070ff */
[-C--:B------:R-:W-:Y:S01]  /*6cb0*/  FMUL R87, R87, R6.reuse ;  /* 0x0000000657577220 */ /* 0x080fe20000400000 */
[----:B------:R-:W-:Y:S01]  /*6cc0*/  F2FP.SATFINITE.E4M3.F32.PACK_AB_MERGE_C R101, RZ, R101, RZ ;  /* 0x00000065ff65723e */ /* 0x000fe200048070ff */
        /* <DEDUP_REMOVED lines=12> */
[-C--:B------:R-:W-:Y:S01]  /*6d90*/  FMUL R83, R83, R6.reuse ;  /* 0x0000000653537220 */ /* 0x080fe20000400000 */
[----:B------:R-:W-:Y:S01]  /*6da0*/  ISETP.LT.OR P4, PT, R29, 0x9, !P4 ;  /* 0x000000091d00780c */ /* 0x000fe20006781670 */
[----:B------:R-:W-:Y:S01]  /*6db0*/  FMUL R81, R81, R6 ;  /* 0x0000000651517220 */ /* 0x000fe20000400000 */
[----:B0-----:R-:W-:Y:S01]  /*6dc0*/  F2FP.SATFINITE.E4M3.F32.PACK_AB_MERGE_C R5, RZ, R100, RZ ;  /* 0x00000064ff05723e */ /* 0x001fe200048070ff */
[-C--:B------:R-:W-:Y:S01]  /*6dd0*/  FMUL R80, R80, R6.reuse ;  /* 0x0000000650507220 */ /* 0x080fe20000400000 */
[----:B------:R-:W-:Y:S01]  /*6de0*/  ISETP.GE.AND P0, PT, R30, 0x3a, PT ;  /* 0x0000003a1e00780c */ /* 0x000fe20003f06270 */
[----:B------:R-:W-:Y:S01]  /*6df0*/  FMUL R22, R22, R6 ;  /* 0x0000000616167220 */ /* 0x000fe20000400000 */
[----:B-1----:R-:W-:Y:S01]  /*6e00*/  F2FP.SATFINITE.E4M3.F32.PACK_AB_MERGE_C R25, RZ, R98, RZ ;  /* 0x00000062ff19723e */ /* 0x002fe200048070ff */
[----:B------:R0:W-:Y:S01]  /*6e10*/  @!P1 STG.E.U8 desc[UR30][R8.64+0x29], R5 ;  /* 0x0000290508009986 */ /* 0x0001e2000c10111e */
[----:B------:R-:W-:Y:S01]  /*6e20*/  ISETP.GE.AND P1, PT, R30, 0x39, PT ;  /* 0x000000391e00780c */ /* 0x000fe20003f26270 */
[-C--:B------:R-:W-:Y:S01]  /*6e30*/  FMUL R23, R23, R6.reuse ;  /* 0x0000000617177220 */ /* 0x080fe20000400000 */
[C---:B------:R-:W-:Y:S01]  /*6e40*/  ISETP.LT.OR P2, PT, R29.reuse, 0x9, !P2 ;  /* 0x000000091d00780c */ /* 0x040fe20005741670 */
[----:B------:R-:W-:Y:S01]  /*6e50*/  @!P5 STG.E.U8 desc[UR30][R10.64+0x30], R99 ;  /* 0x000030630a00d986 */ /* 0x000fe2000c10111e */
[----:B------:R-:W-:Y:S01]  /*6e60*/  ISETP.LT.OR P5, PT, R29, 0x1, !P0 ;  /* 0x000000011d00780c */ /* 0x000fe200047a1670 */
[-C--:B------:R-:W-:Y:S01]  /*6e70*/  FMUL R21, R21, R6.reuse ;  /* 0x0000000615157220 */ /* 0x080fe20000400000 */
[----:B------:R-:W-:Y:S01]  /*6e80*/  F2FP.SATFINITE.E4M3.F32.PACK_AB_MERGE_C R95, RZ, R95, RZ ;  /* 0x0000005fff5f723e */ /* 0x000fe200048070ff */
[----:B------:R1:W-:Y:S01]  /*6e90*/  @!P6 STG.E.U8 desc[UR30][R10.64+0x31], R25 ;  /* 0x000031190a00e986 */ /* 0x0003e2000c10111e */
[----:B------:R-:W-:Y:S01]  /*6ea0*/  F2FP.SATFINITE.E4M3.F32.PACK_AB_MERGE_C R93, RZ, R93, RZ ;  /* 0x0000005dff5d723e */ /* 0x000fe200048070ff */
        /* <DEDUP_REMOVED lines=8> */
[----:B------:R-:W-:Y:S01]  /*6f30*/  FMUL R17, R17, R6 ;  /* 0x0000000611117220 */ /* 0x000fe20000400000 */
[----:B------:R-:W-:Y:S01]  /*6f40*/  F2FP.SATFINITE.E4M3.F32.PACK_AB_MERGE_C R27, RZ, R92, RZ ;  /* 0x0000005cff1b723e */ /* 0x000fe200048070ff */
[----:B------:R-:W-:Y:S01]  /*6f50*/  FMUL R16, R16, R6 ;  /* 0x0000000610107220 */ /* 0x000fe20000400000 */
[----:B-1----:R-:W-:Y:S01]  /*6f60*/  F2FP.SATFINITE.E4M3.F32.PACK_AB_MERGE_C R25, RZ, R94, RZ ;  /* 0x0000005eff19723e */ /* 0x002fe200048070ff */
[----:B------:R0:W-:Y:S01]  /*6f70*/  @!P2 STG.E.U8 desc[UR30][R8.64+0x31], R5 ;  /* 0x000031050800a986 */ /* 0x0001e2000c10111e */
[----:B------:R-:W-:Y:S01]  /*6f80*/  ISETP.GE.AND P2, PT, R30, 0x41, PT ;  /* 0x000000411e00780c */ /* 0x000fe20003f46270 */
[-C--:B------:R-:W-:Y:S01]  /*6f90*/  FMUL R15, R15, R6.reuse ;  /* 0x000000060f0f7220 */ /* 0x080fe20000400000 */
[----:B------:R-:W-:Y:S01]  /*6fa0*/  F2FP.SATFINITE.E4M3.F32.PACK_AB_MERGE_C R91, RZ, R91, RZ ;  /* 0x0000005bff5b723e */ /* 0x000fe200048070ff */
[----:B------:R-:W-:Y:S01]  /*6fb0*/  @!P4 STG.E.U8 desc[UR30][R10.64+0x38], R95 ;  /* 0x0000385f0a00c986 */ /* 0x000fe2000c10111e */
[C---:B------:R-:W-:Y:S01]  /*6fc0*/  ISETP.LT.OR P4, PT, R29.reuse, 0x1, !P2 ;  /* 0x000000011d00780c */ /* 0x040fe20005781670 */
[-C--:B------:R-:W-:Y:S01]  /*6fd0*/  FMUL R14, R14, R6.reuse ;  /* 0x000000060e0e7220 */ /* 0x080fe20000400000 */
[----:B------:R-:W-:Y:S01]  /*6fe0*/  ISETP.LT.OR P2, PT, R29, 0x9, !P2 ;  /* 0x000000091d00780c */ /* 0x000fe20005741670 */
[----:B------:R1:W-:Y:S01]  /*6ff0*/  @!P5 STG.E.U8 desc[UR30][R10.64+0x39], R25 ;  /* 0x000039190a00d986 */ /* 0x0003e2000c10111e */
[----:B------:R-:W-:Y:S01]  /*7000*/  F2FP.SATFINITE.E4M3.F32.PACK_AB_MERGE_C R89, RZ, R89, RZ ;  /* 0x00000059ff59723e */ /* 0x000fe200048070ff */
[-C--:B------:R-:W-:Y:S01]  /*7010*/  FMUL R13, R13, R6.reuse ;  /* 0x000000060d0d7220 */ /* 0x080fe20000400000 */
[----:B------:R-:W-:Y:S01]  /*7020*/  F2FP.SATFINITE.E4M3.F32.PACK_AB_MERGE_C R87, RZ, R87, RZ ;  /* 0x00000057ff57723e */ /* 0x000fe200048070ff */
[----:B------:R-:W-:Y:S01]  /*7030*/  @!P1 STG.E.U8 desc[UR30][R8.64+0x38], R93 ;  /* 0x0000385d08009986 */ /* 0x000fe2000c10111e */
[----:B------:R-:W-:Y:S01]  /*7040*/  ISETP.GE.AND P1, PT, R30, 0x42, PT ;  /* 0x000000421e00780c */ /* 0x000fe20003f26270 */
[----:B------:R-:W-:Y:S01]  /*7050*/  FMUL R12, R12, R6 ;  /* 0x000000060c0c7220 */ /* 0x000fe20000400000 */
[----:B0-----:R-:W-:Y:S01]  /*7060*/  F2FP.SATFINITE.E4M3.F32.PACK_AB_MERGE_C R5, RZ, R90, RZ ;  /* 0x0000005aff05723e */ /* 0x001fe200048070ff */
[----:B------:R0:W-:Y:S01]  /*7070*/  @!P0 STG.E.U8 desc[UR30][R8.64+0x39], R27 ;  /* 0x0000391b08008986 */ /* 0x0001e2000c10111e */
[----:B------:R-:W-:-:S02]  /*7080*/  ISETP.LT.OR P5, PT, R29, 0x1, !P1 ;  /* 0x000000011d00780c */ /* 0x000fc40004fa1670 */
[C---:B------:R-:W-:Y:S01]  /*7090*/  ISETP.LT.OR P1, PT, R29.reuse, 0x9, !P1 ;  /* 0x000000091d00780c */ /* 0x040fe20004f21670 */
[----:B------:R-:W-:Y:S01]  /*70a0*/  @!P4 STG.E.U8 desc[UR30][R10.64+0x40], R91 ;  /* 0x0000405b0a00c986 */ /* 0x000fe2000c10111e */
[C---:B------:R-:W-:Y:S02]  /*70b0*/  ISETP.GE.AND P4, PT, R30.reuse, 0x4a, PT ;  /* 0x0000004a1e00780c */ /* 0x040fe40003f86270 */
[----:B------:R-:W-:Y:S02]  /*70c0*/  ISETP.GE.AND P0, PT, R30, 0x49, PT ;  /* 0x000000491e00780c */ /* 0x000fe40003f06270 */
[----:B-1----:R-:W-:Y:S02]  /*70d0*/  F2FP.SATFINITE.E4M3.F32.PACK_AB_MERGE_C R25, RZ, R88, RZ ;  /* 0x00000058ff19723e */ /* 0x002fe400048070ff */
[C---:B------:R-:W-:Y:S02]  /*70e0*/  ISETP.LT.OR P6, PT, R29.reuse, 0x1, !P0 ;  /* 0x000000011d00780c */ /* 0x040fe400047c1670 */
[C---:B------:R-:W-:Y:S01]  /*70f0*/  ISETP.LT.OR P0, PT, R29.reuse, 0x9, !P0 ;  /* 0x000000091d00780c */ /* 0x040fe20004701670 */
[----:B------:R1:W-:Y:S01]  /*7100*/  @!P5 STG.E.U8 desc[UR30][R10.64+0x41], R5 ;  /* 0x000041050a00d986 */ /* 0x0003e2000c10111e */
[----:B------:R-:W-:-:S02]  /*7110*/  ISETP.LT.OR P5, PT, R29, 0x9, !P4 ;  /* 0x000000091d00780c */ /* 0x000fc400067a1670 */
[----:B------:R-:W-:Y:S01]  /*7120*/  F2FP.SATFINITE.E4M3.F32.PACK_AB_MERGE_C R85, RZ, R85, RZ ;  /* 0x00000055ff55723e */ /* 0x000fe200048070ff */
[----:B------:R-:W-:Y:S01]  /*7130*/  @!P2 STG.E.U8 desc[UR30][R8.64+0x40], R89 ;  /* 0x000040590800a986 */ /* 0x000fe2000c10111e */
[----:B------:R-:W-:Y:S02]  /*7140*/  ISETP.LT.OR P2, PT, R29, 0x1, !P4 ;  /* 0x000000011d00780c */ /* 0x000fe40006741670 */
[C---:B------:R-:W-:Y:S01]  /*7150*/  ISETP.GE.AND P4, PT, R30.reuse, 0x52, PT ;  /* 0x000000521e00780c */ /* 0x040fe20003f86270 */
[----:B------:R2:W-:Y:S01]  /*7160*/  @!P1 STG.E.U8 desc[UR30][R8.64+0x41], R25 ;  /* 0x0000411908009986 */ /* 0x0005e2000c10111e */
[----:B------:R-:W-:Y:S02]  /*7170*/  ISETP.GE.AND P1, PT, R30, 0x51, PT ;  /* 0x000000511e00780c */ /* 0x000fe40003f26270 */
[----:B0-----:R-:W-:Y:S01]  /*7180*/  F2FP.SATFINITE.E4M3.F32.PACK_AB_MERGE_C R27, RZ, R82, RZ ;  /* 0x00000052ff1b723e */ /* 0x001fe200048070ff */
[----:B------:R-:W-:Y:S01]  /*7190*/  @!P6 STG.E.U8 desc[UR30][R10.64+0x48], R87 ;  /* 0x000048570a00e986 */ /* 0x000fe2000c10111e */
[----:B-1----:R-:W-:-:S02]  /*71a0*/  F2FP.SATFINITE.E4M3.F32.PACK_AB_MERGE_C R5, RZ, R86, RZ ;  /* 0x00000056ff05723e */ /* 0x002fc400048070ff */
[C---:B------:R-:W-:Y:S02]  /*71b0*/  ISETP.LT.OR P6, PT, R29.reuse, 0x1, !P1 ;  /* 0x000000011d00780c */ /* 0x040fe40004fc1670 */
[----:B------:R-:W-:Y:S01]  /*71c0*/  F2FP.SATFINITE.E4M3.F32.PACK_AB_MERGE_C R83, RZ, R83, RZ ;  /* 0x00000053ff53723e */ /* 0x000fe200048070ff */
[----:B------:R0:W-:Y:S01]  /*71d0*/  @!P2 STG.E.U8 desc[UR30][R10.64+0x49], R5 ;  /* 0x000049050a00a986 */ /* 0x0001e2000c10111e */
[C---:B------:R-:W-:Y:S02]  /*71e0*/  ISETP.LT.OR P2, PT, R29.reuse, 0x1, !P4 ;  /* 0x000000011d00780c */ /* 0x040fe40006741670 */
[----:B--2---:R-:W-:Y:S01]  /*71f0*/  F2FP.SATFINITE.E4M3.F32.PACK_AB_MERGE_C R25, RZ, R84, RZ ;  /* 0x00000054ff19723e */ /* 0x004fe200048070ff */
[----:B------:R-:W-:Y:S01]  /*7200*/  @!P0 STG.E.U8 desc[UR30][R8.64+0x48], R85 ;  /* 0x0000485508008986 */ /* 0x000fe2000c10111e */
[C---:B------:R-:W-:Y:S02]  /*7210*/  ISETP.LT.OR P1, PT, R29.reuse, 0x9, !P1 ;  /* 0x000000091d00780c */ /* 0x040fe40004f21670 */
[----:B------:R-:W-:Y:S01]  /*7220*/  ISETP.GE.AND P0, PT, R30, 0x59, PT ;  /* 0x000000591e00780c */ /* 0x000fe20003f06270 */
[----:B------:R1:W-:Y:S01]  /*7230*/  @!P5 STG.E.U8 desc[UR30][R8.64+0x49], R25 ;  /* 0x000049190800d986 */ /* 0x0003e2000c10111e */
[----:B------:R-:W-:-:S02]  /*7240*/  ISETP.LT.OR P5, PT, R29, 0x9, !P4 ;  /* 0x000000091d00780c */ /* 0x000fc400067a1670 */
[----:B------:R-:W-:Y:S01]  /*7250*/  ISETP.GE.AND P4, PT, R30, 0x5a, PT ;  /* 0x0000005a1e00780c */ /* 0x000fe20003f86270 */
[----:B------:R-:W-:Y:S01]  /*7260*/  @!P6 STG.E.U8 desc[UR30][R10.64+0x50], R83 ;  /* 0x000050530a00e986 */ /* 0x000fe2000c10111e */
[C---:B------:R-:W-:Y:S02]  /*7270*/  ISETP.LT.OR P6, PT, R29.reuse, 0x1, !P0 ;  /* 0x000000011d00780c */ /* 0x040fe400047c1670 */
[----:B------:R-:W-:Y:S01]  /*7280*/  F2FP.SATFINITE.E4M3.F32.PACK_AB_MERGE_C R81, RZ, R81, RZ ;  /* 0x00000051ff51723e */ /* 0x000fe200048070ff */
[----:B------:R-:W-:Y:S01]  /*7290*/  @!P2 STG.E.U8 desc[UR30][R10.64+0x51], R27 ;  /* 0x0000511b0a00a986 */ /* 0x000fe2000c10111e */
[----:B------:R-:W-:Y:S02]  /*72a0*/  ISETP.LT.OR P2, PT, R29, 0x1, !P4 ;  /* 0x000000011d00780c */ /* 0x000fe40006741670 */
[----:B0-----:R-:W-:Y:S01]  /*72b0*/  F2FP.SATFINITE.E4M3.F32.PACK_AB_MERGE_C R5, RZ, R80, RZ ;  /* 0x00000050ff05723e */ /* 0x001fe200048070ff */
[----:B------:R-:W-:Y:S01]  /*72c0*/  @!P1 STG.E.U8 desc[UR30][R8.64+0x50], R81 ;  /* 0x0000505108009986 */ /* 0x000fe2000c10111e */
[----:B-1----:R-:W-:-:S02]  /*72d0*/  F2FP.SATFINITE.E4M3.F32.PACK_AB_MERGE_C R25, RZ, R22, RZ ;  /* 0x00000016ff19723e */ /* 0x002fc400048070ff */
[----:B------:R-:W-:Y:S01]  /*72e0*/  F2FP.SATFINITE.E4M3.F32.PACK_AB_MERGE_C R23, RZ, R23, RZ ;  /* 0x00000017ff17723e */ /* 0x000fe200048070ff */
[----:B------:R0:W-:Y:S01]  /*72f0*/  @!P5 STG.E.U8 desc[UR30][R8.64+0x51], R5 ;  /* 0x000051050800d986 */ /* 0x0001e2000c10111e */
[C---:B------:R-:W-:Y:S02]  /*7300*/  ISETP.LT.OR P1, PT, R29.reuse, 0x9, !P0 ;  /* 0x000000091d00780c */ /* 0x040fe40004721670 */
[----:B------:R-:W-:Y:S01]  /*7310*/  ISETP.LT.OR P4, PT, R29, 0x9, !P4 ;  /* 0x000000091d00780c */ /* 0x000fe20006781670 */
[----:B------:R1:W-:Y:S01]  /*7320*/  @!P6 STG.E.U8 desc[UR30][R10.64+0x58], R23 ;  /* 0x000058170a00e986 */ /* 0x0003e2000c10111e */
[C---:B------:R-:W-:Y:S02]  /*7330*/  ISETP.GE.AND P0, PT, R30.reuse, 0x62, PT ;  /* 0x000000621e00780c */ /* 0x040fe40003f06270 */
[----:B------:R-:W-:Y:S01]  /*7340*/  F2FP.SATFINITE.E4M3.F32.PACK_AB_MERGE_C R21, RZ, R21, RZ ;  /* 0x00000015ff15723e */ /* 0x000fe200048070ff */
[----:B------:R-:W-:Y:S01]  /*7350*/  @!P2 STG.E.U8 desc[UR30][R10.64+0x59], R25 ;  /* 0x000059190a00a986 */ /* 0x000fe2000c10111e */
[----:B------:R-:W-:-:S02]  /*7360*/  ISETP.GE.AND P2, PT, R30, 0x61, PT ;  /* 0x000000611e00780c */ /* 0x000fc40003f46270 */
[C---:B------:R-:W-:Y:S02]  /*7370*/  ISETP.LT.OR P6, PT, R29.reuse, 0x1, !P0 ;  /* 0x000000011d00780c */ /* 0x040fe400047c1670 */
[C---:B------:R-:W-:Y:S01]  /*7380*/  ISETP.LT.OR P5, PT, R29.reuse, 0x1, !P2 ;  /* 0x000000011d00780c */ /* 0x040fe200057a1670 */
[----:B------:R-:W-:Y:S01]  /*7390*/  @!P1 STG.E.U8 desc[UR30][R8.64+0x58], R21 ;  /* 0x0000581508009986 */ /* 0x000fe2000c10111e */
[----:B0-----:R-:W-:Y:S02]  /*73a0*/  F2FP.SATFINITE.E4M3.F32.PACK_AB_MERGE_C R5, RZ, R20, RZ ;  /* 0x00000014ff05723e */ /* 0x001fe400048070ff */
[----:B------:R-:W-:Y:S02]  /*73b0*/  F2FP.SATFINITE.E4M3.F32.PACK_AB_MERGE_C R19, RZ, R19, RZ ;  /* 0x00000013ff13723e */ /* 0x000fe400048070ff */
[----:B-1----:R-:W-:Y:S01]  /*73c0*/  F2FP.SATFINITE.E4M3.F32.PACK_AB_MERGE_C R23, RZ, R18, RZ ;  /* 0x00000012ff17723e */ /* 0x002fe200048070ff */
[----:B------:R0:W-:Y:S01]  /*73d0*/  @!P4 STG.E.U8 desc[UR30][R8.64+0x59], R5 ;  /* 0x000059050800c986 */ /* 0x0001e2000c10111e */
[----:B------:R-:W-:-:S02]  /*73e0*/  ISETP.LT.OR P1, PT, R29, 0x9, !P2 ;  /* 0x000000091d00780c */ /* 0x000fc40005721670 */
[C---:B------:R-:W-:Y:S01]  /*73f0*/  ISETP.GE.AND P4, PT, R30.reuse, 0x69, PT ;  /* 0x000000691e00780c */ /* 0x040fe20003f86270 */
[----:B------:R-:W-:Y:S01]  /*7400*/  @!P6 STG.E.U8 desc[UR30][R10.64+0x61], R23 ;  /* 0x000061170a00e986 */ /* 0x000fe2000c10111e */
[----:B------:R-:W-:Y:S02]  /*7410*/  ISETP.GE.AND P2, PT, R30, 0x6a, PT ;  /* 0x0000006a1e00780c */ /* 0x000fe40003f46270 */
[C---:B------:R-:W-:Y:S01]  /*7420*/  ISETP.LT.OR P0, PT, R29.reuse, 0x9, !P0 ;  /* 0x000000091d00780c */ /* 0x040fe20004701670 */
[----:B------:R1:W-:Y:S01]  /*7430*/  @!P5 STG.E.U8 desc[UR30][R10.64+0x60], R19 ;  /* 0x000060130a00d986 */ /* 0x0003e2000c10111e */
[C---:B------:R-:W-:Y:S02]  /*7440*/  ISETP.LT.OR P5, PT, R29.reuse, 0x1, !P4 ;  /* 0x000000011d00780c */ /* 0x040fe400067a1670 */
[C---:B------:R-:W-:Y:S02]  /*7450*/  ISETP.LT.OR P6, PT, R29.reuse, 0x1, !P2 ;  /* 0x000000011d00780c */ /* 0x040fe400057c1670 */
[----:B------:R-:W-:-:S02]  /*7460*/  ISETP.LT.OR P4, PT, R29, 0x9, !P4 ;  /* 0x000000091d00780c */ /* 0x000fc40006781670 */
[----:B------:R-:W-:Y:S02]  /*7470*/  ISETP.LT.OR P2, PT, R29, 0x9, !P2 ;  /* 0x000000091d00780c */ /* 0x000fe40005741670 */
[----:B------:R-:W-:Y:S02]  /*7480*/  F2FP.SATFINITE.E4M3.F32.PACK_AB_MERGE_C R17, RZ, R17, RZ ;  /* 0x00000011ff11723e */ /* 0x000fe400048070ff */
[----:B0-----:R-:W-:Y:S02]  /*7490*/  F2FP.SATFINITE.E4M3.F32.PACK_AB_MERGE_C R5, RZ, R16, RZ ;  /* 0x00000010ff05723e */ /* 0x001fe400048070ff */
[----:B------:R-:W-:Y:S01]  /*74a0*/  F2FP.SATFINITE.E4M3.F32.PACK_AB_MERGE_C R15, RZ, R15, RZ ;  /* 0x0000000fff0f723e */ /* 0x000fe200048070ff */
[----:B------:R0:W-:Y:S01]  /*74b0*/  @!P1 STG.E.U8 desc[UR30][R8.64+0x60], R17 ;  /* 0x0000601108009986 */ /* 0x0001e2000c10111e */
[----:B-1----:R-:W-:Y:S02]  /*74c0*/  F2FP.SATFINITE.E4M3.F32.PACK_AB_MERGE_C R19, RZ, R14, RZ ;  /* 0x0000000eff13723e */ /* 0x002fe400048070ff */
[----:B------:R-:W-:Y:S01]  /*74d0*/  F2FP.SATFINITE.E4M3.F32.PACK_AB_MERGE_C R13, RZ, R13, RZ ;  /* 0x0000000dff0d723e */ /* 0x000fe200048070ff */
[----:B------:R0:W-:Y:S01]  /*74e0*/  @!P0 STG.E.U8 desc[UR30][R8.64+0x61], R5 ;  /* 0x0000610508008986 */ /* 0x0001e2000c10111e */
[----:B------:R-:W-:-:S03]  /*74f0*/  F2FP.SATFINITE.E4M3.F32.PACK_AB_MERGE_C R21, RZ, R12, RZ ;  /* 0x0000000cff15723e */ /* 0x000fc600048070ff */
[----:B------:R0:W-:Y:S04]  /*7500*/  @!P5 STG.E.U8 desc[UR30][R10.64+0x68], R15 ;  /* 0x0000680f0a00d986 */ /* 0x0001e8000c10111e */
[----:B------:R0:W-:Y:S04]  /*7510*/  @!P6 STG.E.U8 desc[UR30][R10.64+0x69], R19 ;  /* 0x000069130a00e986 */ /* 0x0001e8000c10111e */
[----:B------:R0:W-:Y:S04]  /*7520*/  @!P4 STG.E.U8 desc[UR30][R8.64+0x68], R13 ;  /* 0x0000680d0800c986 */ /* 0x0001e8000c10111e */
[----:B------:R0:W-:Y:S02]  /*7530*/  @!P2 STG.E.U8 desc[UR30][R8.64+0x69], R21 ;  /* 0x000069150800a986 */ /* 0x0001e4000c10111e */
.L_x_146:
[----:B------:R-:W-:Y:S05]  /*7540*/  BSYNC B0 ;  /* 0x0000000000007941 */ /* 0x000fea0003800000 */
.L_x_32:
[----:B------:R-:W-:Y:S01]  /*7550*/  ULDC UR6, c[0x0][0xc] ;  /* 0x0000030000067ab9 */ /* 0x000fe20000000800 */
[----:B------:R-:W-:Y:S01]  /*7560*/  ULDC UR7, c[0x0][0x10] ;  /* 0x0000040000077ab9 */ /* 0x000fe20000000800 */
[----:B0----5:R-:W0:Y:S01]  /*7570*/  LDC R5, c[0x0][0x14] ;  /* 0x00000500ff057b82 */ /* 0x021e220000000800 */
[----:B------:R-:W-:Y:S01]  /*7580*/  UIMAD.WIDE.U32 UR6, UR6, UR7, URZ ;  /* 0x00000007060672a5 */ /* 0x000fe2000f8e003f */
[----:B----4-:R-:W-:Y:S01]  /*7590*/  PRMT R8, RZ, 0x7610, R8 ;  /* 0x00007610ff087816 */ /* 0x010fe20000000008 */
[----:B------:R-:W-:-:S04]  /*75a0*/  IMAD.MOV.U32 R10, RZ, RZ, -0x1 ;  /* 0xffffffffff0a7424 */ /* 0x000fc800078e00ff */
[----:B0-----:R-:W-:-:S04]  /*75b0*/  IMAD.WIDE.U32 R2, R5, UR6, R2 ;  /* 0x0000000605027c25 */ /* 0x001fc8000f8e0002 */
[----:B------:R-:W-:Y:S01]  /*75c0*/  IMAD R5, R5, UR7, RZ ;  /* 0x0000000705057c24 */ /* 0x000fe2000f8e02ff */
[----:B------:R-:W-:Y:S02]  /*75d0*/  ULDC.64 UR6, c[0x0][0x650] ;  /* 0x0001940000067ab9 */ /* 0x000fe40000000a00 */
[----:B------:R-:W-:Y:S01]  /*75e0*/  ISETP.GE.U32.AND P0, PT, R2, UR6, PT ;  /* 0x0000000602007c0c */ /* 0x000fe2000bf06070 */
[----:B------:R-:W-:Y:S02]  /*75f0*/  IMAD.IADD R3, R3, 0x1, R5 ;  /* 0x0000000103037824 */ /* 0x000fe400078e0205 */
[----:B------:R-:W-:-:S03]  /*7600*/  IMAD.MOV.U32 R5, RZ, RZ, -0x1 ;  /* 0xffffffffff057424 */ /* 0x000fc600078e00ff */
[----:B------:R-:W-:-:S13]  /*7610*/  ISETP.GE.U32.AND.EX P0, PT, R3, UR7, PT, P0 ;  /* 0x0000000703007c0c */ /* 0x000fda000bf06100 */
[----:B------:R-:W-:Y:S05]  /*7620*/  @P0 BRA `(.L_x_147) ;  /* 0x0000000400600947 */ /* 0x000fea0003800000 */
[----:B------:R-:W0:Y:S01]  /*7630*/  S2R R20, SR_CTAID.X ;  /* 0x0000000000147919 */ /* 0x000e220000002500 */
[----:B------:R-:W4:Y:S01]  /*7640*/  LDC.64 R14, c[0x0][0x628] ;  /* 0x00018a00ff0e7b82 */ /* 0x000f220000000a00 */
[----:B------:R-:W-:Y:S01]  /*7650*/  ULDC UR6, c[0x0][0x150] ;  /* 0x0000540000067ab9 */ /* 0x000fe20000000800 */
[----:B------:R-:W-:Y:S01]  /*7660*/  IMAD.MOV.U32 R12, RZ, RZ, R2 ;  /* 0x000000ffff0c7224 */ /* 0x000fe200078e0002 */
[----:B------:R-:W0:Y:S01]  /*7670*/  S2R R22, SR_CTAID.Y ;  /* 0x0000000000167919 */ /* 0x000e220000002600 */
[----:B------:R-:W-:-:S04]  /*7680*/  IMAD.MOV.U32 R13, RZ, RZ, R3 ;  /* 0x000000ffff0d7224 */ /* 0x000fc800078e0003 */
[----:B------:R-:W1:Y:S08]  /*7690*/  LDC R23, c[0x0][0x144] ;  /* 0x00005100ff177b82 */ /* 0x000e700000000800 */
[----:B------:R-:W1:Y:S08]  /*76a0*/  LDC R16, c[0x0][0x630] ;  /* 0x00018c00ff107b82 */ /* 0x000e700000000800 */
[----:B------:R-:W1:Y:S01]  /*76b0*/  LDC.64 R18, c[0x0][0x620] ;  /* 0x00018800ff127b82 */ /* 0x000e620000000a00 */
[----:B----4-:R-:W-:-:S04]  /*76c0*/  ISETP.NE.U32.AND P0, PT, R14, RZ, PT ;  /* 0x000000ff0e00720c */ /* 0x010fc80003f05070 */
[----:B------:R-:W-:Y:S02]  /*76d0*/  ISETP.NE.AND.EX P0, PT, R15, RZ, PT, P0 ;  /* 0x000000ff0f00720c */ /* 0x000fe40003f05300 */
[----:B0-----:R-:W-:-:S05]  /*76e0*/  I2FP.F32.U32 R5, R20 ;  /* 0x0000001400057245 */ /* 0x001fca0000201000 */
[----:B------:R-:W-:-:S04]  /*76f0*/  FMUL R5, R5, UR6 ;  /* 0x0000000605057c20 */ /* 0x000fc80008400000 */
[----:B------:R0:W4:Y:S02]  /*7700*/  F2I.U32.TRUNC.NTZ R21, R5 ;  /* 0x0000000500157305 */ /* 0x000124000020f000 */
[----:B------:R-:W-:Y:S05]  /*7710*/  @!P0 BRA `(.L_x_148) ;  /* 0x0000000000288947 */ /* 0x000fea0003800000 */
[----:B0-----:R-:W0:Y:S02]  /*7720*/  LDC R5, c[0x0][0x634] ;  /* 0x00018d00ff057b82 */ /* 0x001e240000000800 */
        /* <DEDUP_REMOVED lines=9> */
.L_x_148:
[-CC-:B-1----:R-:W-:Y:S01]  /*77c0*/  SHF.R.U64 R17, R12, R16.reuse, R13.reuse ;  /* 0x000000100c117219 */ /* 0x182fe2000000120d */
[----:B------:R-:W1:Y:S01]  /*77d0*/  LDC.64 R28, c[0x0][0x640] ;  /* 0x00019000ff1c7b82 */ /* 0x000e620000000a00 */
[----:B0-----:R-:W-:Y:S01]  /*77e0*/  SHF.R.U32.HI R5, RZ, R16, R13 ;  /* 0x00000010ff057219 */ /* 0x001fe2000001160d */
[----:B----4-:R-:W-:Y:S01]  /*77f0*/  IMAD.MOV R21, RZ, RZ, -R21 ;  /* 0x000000ffff157224 */ /* 0x010fe200078e0a15 */
[----:B------:R-:W-:Y:S01]  /*7800*/  IADD3 R11, P0, RZ, -R17, RZ ;  /* 0x80000011ff0b7210 */ /* 0x000fe20007f1e0ff */
[----:B------:R-:W-:Y:S02]  /*7810*/  ULDC UR6, c[0x0][0x154] ;  /* 0x0000550000067ab9 */ /* 0x000fe40000000800 */
[----:B------:R-:W-:Y:S02]  /*7820*/  IMAD R23, R23, R21, R20 ;  /* 0x0000001517177224 */ /* 0x000fe400078e0214 */
[----:B------:R-:W0:Y:S01]  /*7830*/  LDC R12, c[0x0][0x618] ;  /* 0x00018600ff0c7b82 */ /* 0x000e220000000800 */
[----:B------:R-:W-:-:S02]  /*7840*/  IMAD.X R5, RZ, RZ, ~R5, P0 ;  /* 0x000000ffff057224 */ /* 0x000fc400000e0e05 */
[----:B------:R-:W-:-:S04]  /*7850*/  IMAD.WIDE.U32 R8, R11, R18, R2 ;  /* 0x000000120b087225 */ /* 0x000fc800078e0002 */
[----:B------:R-:W-:Y:S01]  /*7860*/  IMAD R10, R5, R18, RZ ;  /* 0x00000012050a7224 */ /* 0x000fe200078e02ff */
[----:B--2---:R-:W2:Y:S03]  /*7870*/  LDC R24, c[0x0][0x608] ;  /* 0x00018200ff187b82 */ /* 0x004ea60000000800 */
[----:B------:R-:W-:Y:S02]  /*7880*/  IMAD R5, R11, R19, R10 ;  /* 0x000000130b057224 */ /* 0x000fe400078e020a */
[----:B------:R-:W-:Y:S02]  /*7890*/  IMAD.MOV.U32 R11, RZ, RZ, 0x1 ;  /* 0x00000001ff0b7424 */ /* 0x000fe400078e00ff */
[----:B------:R-:W-:Y:S01]  /*78a0*/  IMAD.IADD R5, R9, 0x1, R5 ;  /* 0x0000000109057824 */ /* 0x000fe200078e0205 */
[----:B---3--:R-:W3:Y:S01]  /*78b0*/  LDC R26, c[0x0][0x658] ;  /* 0x00019600ff1a7b82 */ /* 0x008ee20000000800 */
[----:B------:R-:W-:-:S02]  /*78c0*/  I2FP.F32.U32 R9, R22 ;  /* 0x0000001600097245 */ /* 0x000fc40000201000 */
[----:B-1----:R-:W-:-:S03]  /*78d0*/  ISETP.NE.U32.AND P0, PT, R28, RZ, PT ;  /* 0x000000ff1c00720c */ /* 0x002fc60003f05070 */
[----:B------:R-:W-:Y:S01]  /*78e0*/  FMUL R10, R9, UR6 ;  /* 0x00000006090a7c20 */ /* 0x000fe20008400000 */
[----:B------:R-:W-:Y:S01]  /*78f0*/  ISETP.NE.AND.EX P0, PT, R29, RZ, PT, P0 ;  /* 0x000000ff1d00720c */ /* 0x000fe20003f05300 */
[----:B------:R-:W1:Y:S01]  /*7900*/  LDC R21, c[0x0][0x148] ;  /* 0x00005200ff157b82 */ /* 0x000e620000000800 */
[-CC-:B0-----:R-:W-:Y:S01]  /*7910*/  SHF.R.U64 R16, R8, R12.reuse, R5.reuse ;  /* 0x0000000c08107219 */ /* 0x181fe20000001205 */
[----:B------:R0:W4:Y:S01]  /*7920*/  F2I.U32.TRUNC.NTZ R18, R10 ;  /* 0x0000000a00127305 */ /* 0x000122000020f000 */
[----:B------:R-:W-:Y:S01]  /*7930*/  SHF.R.U32.HI R5, RZ, R12, R5 ;  /* 0x0000000cff057219 */ /* 0x000fe20000011605 */
[----:B------:R-:W-:-:S04]  /*7940*/  IMAD.MOV.U32 R9, RZ, RZ, -0x1 ;  /* 0xffffffffff097424 */ /* 0x000fc800078e00ff */
[----:B------:R-:W0:Y:S01]  /*7950*/  LDC R20, c[0x0][0x600] ;  /* 0x00018000ff147b82 */ /* 0x000e220000000800 */
[-CC-:B--2---:R-:W-:Y:S02]  /*7960*/  SHF.R.U64 R14, R16, R24.reuse, R5.reuse ;  /* 0x00000018100e7219 */ /* 0x184fe40000001205 */
[----:B------:R-:W-:-:S05]  /*7970*/  SHF.R.U32.HI R5, RZ, R24, R5 ;  /* 0x00000018ff057219 */ /* 0x000fca0000011605 */
[----:B------:R-:W2:Y:S01]  /*7980*/  LDC R27, c[0x0][0x648] ;  /* 0x00019200ff1b7b82 */ /* 0x000ea20000000800 */
[-C--:B---3--:R-:W-:Y:S02]  /*7990*/  SHF.L.U32 R8, R9, R26.reuse, RZ ;  /* 0x0000001a09087219 */ /* 0x088fe400000006ff */
[-CC-:B------:R-:W-:Y:S02]  /*79a0*/  SHF.R.U64 R19, R14, R26.reuse, R5.reuse ;  /* 0x0000001a0e137219 */ /* 0x180fe40000001205 */
[----:B------:R-:W-:Y:S02]  /*79b0*/  SHF.R.U32.HI R9, RZ, R26, R5 ;  /* 0x0000001aff097219 */ /* 0x000fe40000011605 */
[----:B------:R-:W-:Y:S01]  /*79c0*/  LOP3.LUT R25, RZ, R8, RZ, 0x33, !PT ;  /* 0x00000008ff197212 */ /* 0x000fe200078e33ff */
[----:B------:R-:W3:Y:S01]  /*79d0*/  LDC R30, c[0x0][0x638] ;  /* 0x00018e00ff1e7b82 */ /* 0x000ee20000000800 */
[----:B------:R-:W-:Y:S01]  /*79e0*/  SHF.L.U32 R26, R11, R26, RZ ;  /* 0x0000001a0b1a7219 */ /* 0x000fe200000006ff */
[----:B------:R-:W-:-:S06]  /*79f0*/  IMAD.MOV.U32 R8, RZ, RZ, R19 ;  /* 0x000000ffff087224 */ /* 0x000fcc00078e0013 */
[----:B------:R-:W0:Y:S01]  /*7a00*/  LDC R31, c[0x0][0x610] ;  /* 0x00018400ff1f7b82 */ /* 0x000e220000000800 */
[----:B----4-:R-:W-:Y:S05]  /*7a10*/  @!P0 BRA `(.L_x_149) ;  /* 0x0000000000288947 */ /* 0x010fea0003800000 */
[----:B------:R-:W4:Y:S02]  /*7a20*/  LDC R8, c[0x0][0x64c] ;  /* 0x00019300ff087b82 */ /* 0x000f240000000800 */
[----:B----4-:R-:W-:-:S05]  /*7a30*/  IADD3 R5, P0, R19, R8, RZ ;  /* 0x0000000813057210 */ /* 0x010fca0007f1e0ff */
[----:B------:R-:W-:-:S04]  /*7a40*/  IMAD.X R15, RZ, RZ, R9, P0 ;  /* 0x000000ffff0f7224 */ /* 0x000fc800000e0609 */
[----:B------:R-:W-:-:S04]  /*7a50*/  IMAD.WIDE.U32 R8, R15, R28, RZ ;  /* 0x0000001c0f087225 */ /* 0x000fc800078e00ff */
[----:B0-----:R-:W-:-:S04]  /*7a60*/  IMAD.WIDE.U32 R10, P0, R5, R29, R8 ;  /* 0x0000001d050a7225 */ /* 0x001fc80007800008 */
[----:B------:R-:W-:-:S04]  /*7a70*/  IMAD.WIDE.U32 R8, R5, R28, RZ ;  /* 0x0000001c05087225 */ /* 0x000fc800078e00ff */
[----:B------:R-:W-:Y:S01]  /*7a80*/  IMAD.X R13, RZ, RZ, RZ, P0 ;  /* 0x000000ffff0d7224 */ /* 0x000fe200000e06ff */
[----:B------:R-:W-:Y:S01]  /*7a90*/  IADD3 RZ, P0, R9, R10, RZ ;  /* 0x0000000a09ff7210 */ /* 0x000fe20007f1e0ff */
[----:B------:R-:W-:-:S04]  /*7aa0*/  IMAD.MOV.U32 R12, RZ, RZ, R11 ;  /* 0x000000ffff0c7224 */ /* 0x000fc800078e000b */
[----:B------:R-:W-:-:S08]  /*7ab0*/  IMAD.WIDE.U32.X R8, R15, R29, R12, P0 ;  /* 0x0000001d0f087225 */ /* 0x000fd000000e040c */
.L_x_149:
[----:B--2---:R-:W-:Y:S01]  /*7ac0*/  SHF.R.U64 R5, R8, R27, R9 ;  /* 0x0000001b08057219 */ /* 0x004fe20000001209 */
[----:B0-----:R-:W-:Y:S01]  /*7ad0*/  VIADD R9, R20, 0xffffffff ;  /* 0xffffffff14097836 */ /* 0x001fe20000000000 */
[----:B------:R-:W-:Y:S01]  /*7ae0*/  LOP3.LUT R28, R14, R25, RZ, 0xc0, !PT ;  /* 0x000000190e1c7212 */ /* 0x000fe200078ec0ff */
[----:B------:R-:W-:Y:S02]  /*7af0*/  IMAD.MOV R18, RZ, RZ, -R18 ;  /* 0x000000ffff127224 */ /* 0x000fe400078e0a12 */
[----:B------:R-:W-:Y:S01]  /*7b00*/  IMAD.MOV R8, RZ, RZ, -R5 ;  /* 0x000000ffff087224 */ /* 0x000fe200078e0a05 */
[----:B------:R-:W-:Y:S01]  /*7b10*/  LOP3.LUT R16, R16, R9, RZ, 0xc0, !PT ;  /* 0x0000000910107212 */ /* 0x000fe200078ec0ff */
[----:B------:R-:W-:Y:S02]  /*7b20*/  IMAD R28, R26, R5, R28 ;  /* 0x000000051a1c7224 */ /* 0x000fe400078e021c */
[----:B-1----:R-:W-:Y:S02]  /*7b30*/  @P3 IMAD R23, R21, R18, R22 ;  /* 0x0000001215173224 */ /* 0x002fe400078e0216 */
[----:B---3--:R-:W-:-:S02]  /*7b40*/  IMAD R5, R8, R30, R19 ;  /* 0x0000001e08057224 */ /* 0x008fc400078e0213 */
[----:B------:R-:W-:Y:S02]  /*7b50*/  IMAD R28, R28, R31, R23 ;  /* 0x0000001f1c1c7224 */ /* 0x000fe400078e0217 */
[----:B------:R-:W-:Y:S02]  /*7b60*/  IMAD R5, R5, R20, R16 ;  /* 0x0000001405057224 */ /* 0x000fe400078e0210 */
[----:B------:R-:W-:-:S03]  /*7b70*/  IMAD.MOV.U32 R8, RZ, RZ, 0x1 ;  /* 0x00000001ff087424 */ /* 0x000fc600078e00ff */
[----:B------:R-:W-:Y:S02]  /*7b80*/  SEL R10, R5, R28, !P3 ;  /* 0x0000001c050a7207 */ /* 0x000fe40005800000 */
[----:B------:R-:W-:Y:S01]  /*7b90*/  SEL R28, R28, R5, !P3 ;  /* 0x000000051c1c7207 */ /* 0x000fe20005800000 */
[----:B------:R-:W-:-:S07]  /*7ba0*/  IMAD.MOV.U32 R5, RZ, RZ, R17 ;  /* 0x000000ffff057224 */ /* 0x000fce00078e0011 */
.L_x_147:
[----:B------:R-:W-:Y:S01]  /*7bb0*/  LOP3.LUT P0, RZ, R8, 0xff, RZ, 0xc0, !PT ;  /* 0x000000ff08ff7812 */ /* 0x000fe2000780c0ff */
[----:B------:R-:W-:-:S12]  /*7bc0*/  IMAD.MOV.U32 R9, RZ, RZ, R28 ;  /* 0x000000ffff097224 */ /* 0x000fd800078e001c */
[----:B------:R-:W-:Y:S05]  /*7bd0*/  @P0 BRA `(.L_x_150) ;  /* 0xffffff9400340947 */ /* 0x000fea000383ffff */
[----:B------:R-:W-:Y:S05]  /*7be0*/  EXIT ;  /* 0x000000000000794d */ /* 0x000fea0003800000 */
.L_x_4:
[----:B0-----:R-:W-:Y:S01]  /*7bf0*/  ULDC.64 UR4, c[0x0][0x650] ;  /* 0x0001940000047ab9 */ /* 0x001fe20000000a00 */
        /* <DEDUP_REMOVED lines=25> */
.L_x_152:
[-CC-:B------:R-:W-:Y:S01]  /*7d90*/  SHF.R.U64 R16, R14, R18.reuse, R15.reuse ;  /* 0x000000120e107219 */ /* 0x180fe2000000120f */
[----:B------:R-:W0:Y:S01]  /*7da0*/  LDC R22, c[0x0][0x618] ;  /* 0x00018600ff167b82 */ /* 0x000e220000000800 */
[----:B------:R-:W-:Y:S01]  /*7db0*/  SHF.R.U32.HI R7, RZ, R18, R15 ;  /* 0x00000012ff077219 */ /* 0x000fe2000001160f */
[----:B------:R-:W-:Y:S01]  /*7dc0*/  ULDC UR4, c[0x0][0x150] ;  /* 0x0000540000047ab9 */ /* 0x000fe20000000800 */
[----:B------:R-:W-:Y:S02]  /*7dd0*/  IADD3 R9, P0, RZ, -R16, RZ ;  /* 0x80000010ff097210 */ /* 0x000fe40007f1e0ff */
[----:B------:R-:W-:-:S03]  /*7de0*/  I2FP.F32.U32 R10, R6 ;  /* 0x00000006000a7245 */ /* 0x000fc60000201000 */
[----:B------:R-:W1:Y:S01]  /*7df0*/  LDC.64 R24, c[0x0][0x640] ;  /* 0x00019000ff187b82 */ /* 0x000e620000000a00 */
[----:B------:R-:W-:Y:S02]  /*7e00*/  IMAD.X R7, RZ, RZ, ~R7, P0 ;  /* 0x000000ffff077224 */ /* 0x000fe400000e0e07 */
[----:B------:R-:W-:Y:S01]  /*7e10*/  FMUL R13, R10, UR4 ;  /* 0x000000040a0d7c20 */ /* 0x000fe20008400000 */
[----:B------:R-:W-:Y:S01]  /*7e20*/  IMAD.WIDE.U32 R10, R9, R20, R2 ;  /* 0x00000014090a7225 */ /* 0x000fe200078e0002 */
[----:B------:R-:W-:-:S03]  /*7e30*/  ULDC UR4, c[0x0][0x154] ;  /* 0x0000550000047ab9 */ /* 0x000fc60000000800 */
[----:B------:R-:W-:Y:S01]  /*7e40*/  IMAD R12, R7, R20, RZ ;  /* 0x00000014070c7224 */ /* 0x000fe200078e02ff */
[----:B------:R-:W2:Y:S01]  /*7e50*/  LDC R15, c[0x0][0x144] ;  /* 0x00005100ff0f7b82 */ /* 0x000ea20000000800 */
[----:B------:R-:W3:Y:S02]  /*7e60*/  F2I.U32.TRUNC.NTZ R13, R13 ;  /* 0x0000000d000d7305 */ /* 0x000ee4000020f000 */
[----:B------:R-:W-:Y:S02]  /*7e70*/  IMAD R7, R9, R21, R12 ;  /* 0x0000001509077224 */ /* 0x000fe400078e020c */
[----:B------:R-:W-:Y:S02]  /*7e80*/  IMAD.MOV.U32 R12, RZ, RZ, 0x1 ;  /* 0x00000001ff0c7424 */ /* 0x000fe400078e00ff */
[----:B------:R-:W-:Y:S01]  /*7e90*/  IMAD.IADD R7, R11, 0x1, R7 ;  /* 0x000000010b077824 */ /* 0x000fe200078e0207 */
[----:B------:R-:W4:Y:S04]  /*7ea0*/  LDC R18, c[0x0][0x608] ;  /* 0x00018200ff127b82 */ /* 0x000f280000000800 */
[----:B0-----:R-:W-:-:S02]  /*7eb0*/  SHF.R.U64 R14, R10, R22, R7 ;  /* 0x000000160a0e7219 */ /* 0x001fc40000001207 */
[----:B------:R-:W-:Y:S02]  /*7ec0*/  I2FP.F32.U32 R10, R8 ;  /* 0x00000008000a7245 */ /* 0x000fe40000201000 */
[----:B------:R-:W0:Y:S01]  /*7ed0*/  LDC R23, c[0x0][0x658] ;  /* 0x00019600ff177b82 */ /* 0x000e220000000800 */
[----:B-1----:R-:W-:Y:S01]  /*7ee0*/  ISETP.NE.U32.AND P0, PT, R24, RZ, PT ;  /* 0x000000ff1800720c */ /* 0x002fe20003f05070 */
[----:B---3--:R-:W-:Y:S01]  /*7ef0*/  IMAD.MOV R9, RZ, RZ, -R13 ;  /* 0x000000ffff097224 */ /* 0x008fe200078e0a0d */
[----:B------:R-:W-:Y:S01]  /*7f00*/  SHF.R.U32.HI R7, RZ, R22, R7 ;  /* 0x00000016ff077219 */ /* 0x000fe20000011607 */
[----:B------:R-:W-:Y:S01]  /*7f10*/  FMUL R10, R10, UR4 ;  /* 0x000000040a0a7c20 */ /* 0x000fe20008400000 */
[----:B------:R-:W-:-:S03]  /*7f20*/  ISETP.NE.AND.EX P0, PT, R25, RZ, PT, P0 ;  /* 0x000000ff1900720c */ /* 0x000fc60003f05300 */
[----:B------:R-:W1:Y:S01]  /*7f30*/  LDC R21, c[0x0][0x148] ;  /* 0x00005200ff157b82 */ /* 0x000e620000000800 */
[----:B--2---:R-:W-:Y:S01]  /*7f40*/  IMAD R22, R15, R9, R6 ;  /* 0x000000090f167224 */ /* 0x004fe200078e0206 */
[----:B------:R2:W3:Y:S06]  /*7f50*/  F2I.U32.TRUNC.NTZ R19, R10 ;  /* 0x0000000a00137305 */ /* 0x0004ec000020f000 */
[----:B------:R-:W1:Y:S01]  /*7f60*/  LDC R20, c[0x0][0x600] ;  /* 0x00018000ff147b82 */ /* 0x000e620000000800 */
[-CC-:B----4-:R-:W-:Y:S02]  /*7f70*/  SHF.R.U64 R17, R14, R18.reuse, R7.reuse ;  /* 0x000000120e117219 */ /* 0x190fe40000001207 */
[----:B------:R-:W-:Y:S01]  /*7f80*/  SHF.R.U32.HI R6, RZ, R18, R7 ;  /* 0x00000012ff067219 */ /* 0x000fe20000011607 */
[----:B------:R-:W-:-:S04]  /*7f90*/  IMAD.MOV.U32 R18, RZ, RZ, -0x1 ;  /* 0xffffffffff127424 */ /* 0x000fc800078e00ff */
[----:B------:R-:W4:Y:S01]  /*7fa0*/  LDC R26, c[0x0][0x648] ;  /* 0x00019200ff1a7b82 */ /* 0x000f220000000800 */
[-C--:B0-----:R-:W-:Y:S02]  /*7fb0*/  SHF.L.U32 R9, R18, R23.reuse, RZ ;  /* 0x0000001712097219 */ /* 0x081fe400000006ff */
[-CC-:B------:R-:W-:Y:S02]  /*7fc0*/  SHF.R.U64 R18, R17, R23.reuse, R6.reuse ;  /* 0x0000001711127219 */ /* 0x180fe40000001206 */
[-C--:B------:R-:W-:Y:S02]  /*7fd0*/  SHF.R.U32.HI R7, RZ, R23.reuse, R6 ;  /* 0x00000017ff077219 */ /* 0x080fe40000011606 */
[----:B------:R-:W-:Y:S01]  /*7fe0*/  SHF.L.U32 R23, R12, R23, RZ ;  /* 0x000000170c177219 */ /* 0x000fe200000006ff */
[----:B------:R-:W0:Y:S01]  /*7ff0*/  LDC R27, c[0x0][0x638] ;  /* 0x00018e00ff1b7b82 */ /* 0x000e220000000800 */
[----:B------:R-:W-:Y:S01]  /*8000*/  LOP3.LUT R28, RZ, R9, RZ, 0x33, !PT ;  /* 0x00000009ff1c7212 */ /* 0x000fe200078e33ff */
[----:B------:R-:W-:-:S06]  /*8010*/  IMAD.MOV.U32 R6, RZ, RZ, R18 ;  /* 0x000000ffff067224 */ /* 0x000fcc00078e0012 */
[----:B------:R-:W0:Y:S01]  /*8020*/  LDC R29, c[0x0][0x610] ;  /* 0x00018400ff1d7b82 */ /* 0x000e220000000800 */
[----:B--23--:R-:W-:Y:S05]  /*8030*/  @!P0 BRA `(.L_x_153) ;  /* 0x0000000000288947 */ /* 0x00cfea0003800000 */
[----:B------:R-:W2:Y:S02]  /*8040*/  LDC R9, c[0x0][0x64c] ;  /* 0x00019300ff097b82 */ /* 0x000ea40000000800 */
[----:B--2---:R-:W-:-:S05]  /*8050*/  IADD3 R9, P0, R18, R9, RZ ;  /* 0x0000000912097210 */ /* 0x004fca0007f1e0ff */
        /* <DEDUP_REMOVED lines=8> */
.L_x_153:
[----:B----4-:R-:W-:Y:S01]  /*80e0*/  SHF.R.U64 R7, R6, R26, R7 ;  /* 0x0000001a06077219 */ /* 0x010fe20000001207 */
[----:B-1----:R-:W-:Y:S01]  /*80f0*/  VIADD R13, R20, 0xffffffff ;  /* 0xffffffff140d7836 */ /* 0x002fe20000000000 */
[----:B------:R-:W-:Y:S01]  /*8100*/  LOP3.LUT R6, R17, R28, RZ, 0xc0, !PT ;  /* 0x0000001c11067212 */ /* 0x000fe200078ec0ff */
[----:B------:R-:W-:Y:S02]  /*8110*/  IMAD.MOV R19, RZ, RZ, -R19 ;  /* 0x000000ffff137224 */ /* 0x000fe400078e0a13 */
[----:B------:R-:W-:Y:S02]  /*8120*/  IMAD.MOV R9, RZ, RZ, -R7 ;  /* 0x000000ffff097224 */ /* 0x000fe400078e0a07 */
[----:B------:R-:W-:Y:S01]  /*8130*/  IMAD R11, R23, R7, R6 ;  /* 0x00000007170b7224 */ /* 0x000fe200078e0206 */
[----:B------:R-:W-:Y:S01]  /*8140*/  LOP3.LUT R7, R14, R13, RZ, 0xc0, !PT ;  /* 0x0000000d0e077212 */ /* 0x000fe200078ec0ff */
[----:B------:R-:W-:Y:S02]  /*8150*/  @P3 IMAD R22, R21, R19, R8 ;  /* 0x0000001315163224 */ /* 0x000fe400078e0208 */
[----:B0-----:R-:W-:-:S02]  /*8160*/  IMAD R6, R9, R27, R18 ;  /* 0x0000001b09067224 */ /* 0x001fc400078e0212 */
[----:B------:R-:W-:Y:S02]  /*8170*/  IMAD R11, R11, R29, R22 ;  /* 0x0000001d0b0b7224 */ /* 0x000fe400078e0216 */
[----:B------:R-:W-:Y:S02]  /*8180*/  IMAD R6, R6, R20, R7 ;  /* 0x0000001406067224 */ /* 0x000fe400078e0207 */
[----:B------:R-:W-:Y:S02]  /*8190*/  IMAD.MOV.U32 R9, RZ, RZ, 0x1 ;  /* 0x00000001ff097424 */ /* 0x000fe400078e00ff */
[----:B------:R-:W-:Y:S01]  /*81a0*/  IMAD.MOV.U32 R10, RZ, RZ, R16 ;  /* 0x000000ffff0a7224 */ /* 0x000fe200078e0010 */
[----:B------:R-:W-:Y:S02]  /*81b0*/  SEL R14, R6, R11, !P3 ;  /* 0x0000000b060e7207 */ /* 0x000fe40005800000 */
[----:B------:R-:W-:-:S07]  /*81c0*/  SEL R11, R11, R6, !P3 ;  /* 0x000000060b0b7207 */ /* 0x000fce0005800000 */
.L_x_151:
[----:B------:R-:W-:-:S08]  /*81d0*/  NOP ;  /* 0x0000000000007918 */ /* 0x000fd00000000000 */
[----:B------:R-:W0:-:S00]  /*81e0*/  USETMAXREG.DEALLOC.CTAPOOL 0x28 ;  /* 0x00000028000079c8 */ /* 0x000e0000080e0500 */
[----:B0-----:R-:W-:-:S13]  /*81f0*/  ISETP.NE.AND P0, PT, R5, RZ, PT ;  /* 0x000000ff0500720c */ /* 0x001fda0003f05270 */
[----:B------:R-:W-:Y:S05]  /*8200*/  @P0 EXIT ;  /* 0x000000000000094d */ /* 0x000fea0003800000 */
[----:B------:R-:W-:Y:S01]  /*8210*/  LOP3.LUT P0, RZ, R9, 0xff, RZ, 0xc0, !PT ;  /* 0x000000ff09ff7812 */ /* 0x000fe2000780c0ff */
[----:B------:R-:W-:Y:S02]  /*8220*/  IMAD.MOV.U32 R5, RZ, RZ, 0x1 ;  /* 0x00000001ff057424 */ /* 0x000fe400078e00ff */
[----:B------:R-:W-:-:S10]  /*8230*/  IMAD.MOV.U32 R13, RZ, RZ, RZ ;  /* 0x000000ffff0d7224 */ /* 0x000fd400078e00ff */
[----:B------:R-:W-:Y:S05]  /*8240*/  @!P0 BRA `(.L_x_154) ;  /* 0x0000000c002c8947 */ /* 0x000fea0003800000 */
[----:B------:R-:W0:Y:S01]  /*8250*/  LDC R5, c[0x0][0x28c] ;  /* 0x0000a300ff057b82 */ /* 0x000e220000000800 */
[----:B------:R-:W-:Y:S01]  /*8260*/  ULDC UR5, c[0x0][0x600] ;  /* 0x0001800000057ab9 */ /* 0x000fe20000000800 */
[----:B------:R-:W-:Y:S01]  /*8270*/  ULDC UR4, c[0x0][0xc] ;  /* 0x0000030000047ab9 */ /* 0x000fe20000000800 */
[----:B------:R-:W-:Y:S01]  /*8280*/  UIADD3 UR16, UR5, -0x1, URZ ;  /* 0xffffffff05107890 */ /* 0x000fe2000fffe03f */
[C---:B------:R-:W-:Y:S01]  /*8290*/  LOP3.LUT P2, RZ, R0.reuse, 0x7f, RZ, 0xc0, !PT ;  /* 0x0000007f00ff7812 */ /* 0x040fe2000784c0ff */
[----:B------:R-:W-:Y:S01]  /*82a0*/  ULDC UR6, c[0x0][0x658] ;  /* 0x0001960000067ab9 */ /* 0x000fe20000000800 */
[----:B------:R-:W-:Y:S01]  /*82b0*/  ULDC UR5, c[0x0][0x10] ;  /* 0x0000040000057ab9 */ /* 0x000fe20000000800 */
[----:B------:R-:W-:Y:S01]  /*82c0*/  UMOV UR7, 0xffffffff ;  /* 0xffffffff00077882 */ /* 0x000fe20000000000 */
[----:B------:R-:W-:Y:S01]  /*82d0*/  UMOV UR8, 0x1 ;  /* 0x0000000100087882 */ /* 0x000fe20000000000 */
[----:B------:R-:W-:Y:S01]  /*82e0*/  UIMAD.WIDE.U32 UR4, UR4, UR5, URZ ;  /* 0x00000005040472a5 */ /* 0x000fe2000f8e003f */
[----:B------:R-:W-:Y:S01]  /*82f0*/  LOP3.LUT P0, RZ, R0, 0x1f, RZ, 0xc0, !PT ;  /* 0x0000001f00ff7812 */ /* 0x000fe2000780c0ff */
[----:B------:R-:W-:Y:S01]  /*8300*/  USHF.L.U32 UR7, UR7, UR6, URZ ;  /* 0x0000000607077299 */ /* 0x000fe2000800063f */
[----:B------:R-:W-:Y:S01]  /*8310*/  BSSY B0, `(.L_x_154) ;  /* 0x00000be000007945 */ /* 0x000fe20003800000 */
[----:B------:R-:W-:Y:S01]  /*8320*/  USHF.L.U32 UR18, UR8, UR6, URZ ;  /* 0x0000000608127299 */ /* 0x000fe2000800063f */
[----:B------:R-:W-:Y:S01]  /*8330*/  IMAD.MOV.U32 R15, RZ, RZ, 0x1 ;  /* 0x00000001ff0f7424 */ /* 0x000fe200078e00ff */
[----:B------:R-:W-:Y:S01]  /*8340*/  LOP3.LUT R16, R4, 0x2, RZ, 0xfc, !PT ;  /* 0x0000000204107812 */ /* 0x000fe200078efcff */
[----:B------:R-:W-:Y:S01]  /*8350*/  ULDC UR6, c[0x0][0x14] ;  /* 0x0000050000067ab9 */ /* 0x000fe20000000800 */
[----:B------:R-:W-:Y:S01]  /*8360*/  PLOP3.LUT P0, PT, P0, P2, PT, 0x8a, 0x0 ;  /* 0x000000000000781c */ /* 0x000fe20000705172 */
[----:B------:R-:W-:Y:S01]  /*8370*/  UIMAD.WIDE.U32 UR20, UR4, UR6, URZ ;  /* 0x00000006041472a5 */ /* 0x000fe2000f8e003f */
[----:B------:R-:W-:Y:S01]  /*8380*/  IMAD.MOV.U32 R13, RZ, RZ, RZ ;  /* 0x000000ffff0d7224 */ /* 0x000fe200078e00ff */
[----:B------:R-:W-:-:S02]  /*8390*/  UIMAD UR13, UR5, UR6, URZ ;  /* 0x00000006050d72a4 */ /* 0x000fc4000f8e023f */
[----:B------:R-:W-:Y:S01]  /*83a0*/  ULOP3.LUT UR17, URZ, UR7, URZ, 0x33, !UPT ;  /* 0x000000073f117292 */ /* 0x000fe2000f8e333f */
[----:B0-----:R-:W-:Y:S01]  /*83b0*/  VIADD R5, R5, 0x3f ;  /* 0x0000003f05057836 */ /* 0x001fe20000000000 */
[----:B------:R-:W-:Y:S01]  /*83c0*/  UIADD3 UR13, UR21, UR13, URZ ;  /* 0x0000000d150d7290 */ /* 0x000fe2000fffe03f */
[----:B------:R-:W-:-:S03]  /*83d0*/  ULDC.64 UR22, c[0x0][0x198] ;  /* 0x0000660000167ab9 */ /* 0x000fc60000000a00 */
[----:B------:R-:W-:-:S04]  /*83e0*/  SHF.R.S32.HI R6, RZ, 0x1f, R5 ;  /* 0x0000001fff067819 */ /* 0x000fc80000011405 */
[----:B------:R-:W-:Y:S01]  /*83f0*/  LEA.HI R6, R6, R5, RZ, 0x6 ;  /* 0x0000000506067211 */ /* 0x000fe200078f30ff */
[----:B------:R-:W-:-:S03]  /*8400*/  IMAD.MOV.U32 R5, RZ, RZ, 0x1 ;  /* 0x00000001ff057424 */ /* 0x000fc600078e00ff */
[----:B------:R-:W-:-:S05]  /*8410*/  SHF.R.S32.HI R12, RZ, 0x6, R6 ;  /* 0x00000006ff0c7819 */ /* 0x000fca0000011406 */
[----:B------:R-:W-:-:S07]  /*8420*/  VIADD R0, R12, 0x1 ;  /* 0x000000010c007836 */ /* 0x000fce0000000000 */
.L_x_166:
[----:B------:R-:W-:-:S03]  /*8430*/  UMOV UR4, 0xffffffff ;  /* 0xffffffff00047882 */ /* 0x000fc60000000000 */
[----:B------:R-:W-:Y:S05]  /*8440*/  BRA.DIV UR4, `(.L_x_155) ;  /* 0x0000001604287947 */ /* 0x000fea000b800000 */
[----:B------:R-:W-:-:S13]  /*8450*/  ELECT P1, URZ, PT ;  /* 0x00000000003f782f */ /* 0x000fda0003820000 */
.L_x_188:
[----:B------:R-:W0:Y:S01]  /*8460*/  LDC R6, c[0x0][0x28c] ;  /* 0x0000a300ff067b82 */ /* 0x000e220000000800 */
[----:B------:R-:W-:Y:S01]  /*8470*/  BSSY B1, `(.L_x_156) ;  /* 0x0000037000017945 */ /* 0x000fe20003800000 */
[----:B0-----:R-:W-:-:S13]  /*8480*/  ISETP.LT.OR P1, PT, R6, 0x1, !P1 ;  /* 0x000000010600780c */ /* 0x001fda0004f21670 */
[----:B------:R-:W-:Y:S05]  /*8490*/  @P1 BRA `(.L_x_157) ;  /* 0x0000000000d01947 */ /* 0x000fea0003800000 */
[----:B------:R-:W-:Y:S02]  /*84a0*/  IMAD R17, R14, 0x70, RZ ;  /* 0x000000700e117824 */ /* 0x000fe400078e02ff */
[----:B------:R-:W-:Y:S02]  /*84b0*/  IMAD.SHL.U32 R18, R11, 0x80, RZ ;  /* 0x000000800b127824 */ /* 0x000fe400078e00ff */
[----:B------:R-:W-:Y:S02]  /*84c0*/  IMAD.MOV.U32 R20, RZ, RZ, RZ ;  /* 0x000000ffff147224 */ /* 0x000fe400078e00ff */
[----:B------:R-:W-:Y:S02]  /*84d0*/  IMAD.MOV.U32 R6, RZ, RZ, R0 ;  /* 0x000000ffff067224 */ /* 0x000fe400078e0000 */
[----:B------:R-:W-:Y:S02]  /*84e0*/  IMAD.MOV.U32 R7, RZ, RZ, R5 ;  /* 0x000000ffff077224 */ /* 0x000fe400078e0005 */
[----:B------:R-:W-:-:S07]  /*84f0*/  IMAD.MOV.U32 R8, RZ, RZ, R13 ;  /* 0x000000ffff087224 */ /* 0x000fce00078e000d */
.L_x_161:
[----:B------:R-:W0:Y:S01]  /*8500*/  S2R R14, SR_CgaCtaId ;  /* 0x00000000000e7919 */ /* 0x000e220000008800 */
[----:B------:R-:W-:Y:S01]  /*8510*/  MOV R9, 0x400 ;  /* 0x0000040000097802 */ /* 0x000fe20000000f00 */
[----:B------:R-:W1:Y:S03]  /*8520*/  @!P2 LDC R11, c[0x0][0x500] ;  /* 0x00014000ff0bab82 */ /* 0x000e660000000800 */
[----:B0-----:R-:W-:Y:S02]  /*8530*/  LEA R19, R14, R9, 0x18 ;  /* 0x000000090e137211 */ /* 0x001fe400078ec0ff */
[----:B------:R-:W-:-:S03]  /*8540*/  SHF.L.U32 R9, R7, 0x1f, RZ ;  /* 0x0000001f07097819 */ /* 0x000fc600000006ff */
[----:B------:R-:W-:-:S04]  /*8550*/  IMAD R14, R8, 0x8, R19 ;  /* 0x00000008080e7824 */ /* 0x000fc800078e0213 */
[----:B------:R-:W0:Y:S02]  /*8560*/  SYNCS.PHASECHK.TRANS64.TRYWAIT P1, [R14+URZ+0x78], R9 ;  /* 0x000078090e0075a7 */ /* 0x000e24000802017f */
[----:B01----:R-:W-:Y:S05]  /*8570*/  @!P1 BRA `(.L_x_158) ;  /* 0x0000001000fc9947 */ /* 0x003fea0003800000 */
.L_x_189:
[----:B0-----:R-:W-:Y:S01]  /*8580*/  PRMT R9, R16, 0x9910, RZ ;  /* 0x0000991010097816 */ /* 0x001fe200000000ff */
[----:B------:R0:W-:Y:S03]  /*8590*/  @!P2 SYNCS.ARRIVE.TRANS64 RZ, [R14+URZ], R11 ;  /* 0x0000000b0effa9a7 */ /* 0x0001e6000800003f */
[----:B------:R-:W-:-:S13]  /*85a0*/  ISETP.NE.AND P1, PT, R9, 0x2, PT ;  /* 0x000000020900780c */ /* 0x000fda0003f25270 */
[----:B0-----:R-:W-:Y:S05]  /*85b0*/  @P1 BRA `(.L_x_159) ;  /* 0x0000000000041947 */ /* 0x001fea0003800000 */
[----:B------:R-:W-:Y:S01]  /*85c0*/  BPT.TRAP 0x1 ;  /* 0x000000040000795c */ /* 0x000fe20000300000 */
.L_x_159:
[----:B------:R-:W-:Y:S05]  /*85d0*/  @P0 BRA `(.L_x_160) ;  /* 0x0000000000040947 */ /* 0x000fea0003800000 */
[----:B------:R-:W-:Y:S01]  /*85e0*/  BPT.TRAP 0x1 ;  /* 0x000000040000795c */ /* 0x000fe20000300000 */
.L_x_160:
[--C-:B------:R-:W-:Y:S01]  /*85f0*/  IMAD R9, R8, 0x2000, R19.reuse ;  /* 0x0000200008097824 */ /* 0x100fe200078e0213 */
[----:B------:R-:W-:Y:S01]  /*8600*/  R2UR UR9, R14 ;  /* 0x000000000e0972ca */ /* 0x000fe200000e0000 */
[----:B------:R-:W-:Y:S01]  /*8610*/  IMAD R19, R8, 0x1c00, R19 ;  /* 0x00001c0008137824 */ /* 0x000fe200078e0213 */
[----:B------:R-:W-:Y:S01]  /*8620*/  UIADD3 UR4, UP0, UR22, 0xf0, URZ ;  /* 0x000000f016047890 */ /* 0x000fe2000ff1e03f */
[----:B------:R-:W-:Y:S01]  /*8630*/  VIADD R6, R6, 0xffffffff ;  /* 0xffffffff06067836 */ /* 0x000fe20000000000 */
[----:B------:R-:W-:Y:S01]  /*8640*/  R2UR UR5, R9 ;  /* 0x00000000090572ca */ /* 0x000fe200000e0000 */
[----:B------:R-:W-:Y:S01]  /*8650*/  UIADD3 UR24, UP1, UR22, 0x1f0, URZ ;  /* 0x000001f016187890 */ /* 0x000fe2000ff3e03f */
[----:B------:R-:W-:Y:S01]  /*8660*/  R2UR UR8, R19 ;  /* 0x00000000130872ca */ /* 0x000fe200000e0000 */
[----:B------:R-:W-:Y:S01]  /*8670*/  VIADD R8, R8, 0x1 ;  /* 0x0000000108087836 */ /* 0x000fe20000000000 */
[----:B------:R-:W-:Y:S01]  /*8680*/  R2UR UR11, R18 ;  /* 0x00000000120b72ca */ /* 0x000fe200000e0000 */
[----:B------:R-:W-:Y:S01]  /*8690*/  UIADD3.X UR25, URZ, UR23, URZ, UP1, !UPT ;  /* 0x000000173f197290 */ /* 0x000fe20008ffe43f */
[----:B------:R-:W-:Y:S01]  /*86a0*/  R2UR UR10, R20 ;  /* 0x00000000140a72ca */ /* 0x000fe200000e0000 */
[----:B------:R-:W-:Y:S01]  /*86b0*/  UMOV UR6, 0x0 ;  /* 0x0000000000067882 */ /* 0x000fe20000000000 */
[----:B------:R-:W-:Y:S01]  /*86c0*/  R2UR UR12, R10 ;  /* 0x000000000a0c72ca */ /* 0x000fe200000e0000 */
[----:B------:R-:W-:Y:S01]  /*86d0*/  UMOV UR7, 0x10000000 ;  /* 0x1000000000077882 */ /* 0x000fe20000000000 */
[----:B------:R-:W-:Y:S01]  /*86e0*/  R2UR UR19, R17 ;  /* 0x00000000111372ca */ /* 0x000fe200000e0000 */
[----:B------:R-:W-:Y:S01]  /*86f0*/  VIADD R20, R20, 0x40 ;  /* 0x0000004014147836 */ /* 0x000fe20000000000 */
[----:B------:R-:W-:Y:S01]  /*8700*/  ISETP.GT.AND P4, PT, R6, 0x1, PT ;  /* 0x000000010600780c */ /* 0x000fe20003f84270 */
[----:B------:R-:W-:Y:S01]  /*8710*/  UIADD3 UR14, UR5, 0x200, URZ ;  /* 0x00000200050e7890 */ /* 0x000fe2000fffe03f */
[----:B------:R-:W-:Y:S01]  /*8720*/  ISETP.NE.AND P1, PT, R8, 0xf, PT ;  /* 0x0000000f0800780c */ /* 0x000fe20003f25270 */
[----:B------:R-:W-:-:S02]  /*8730*/  UIADD3.X UR5, URZ, UR23, URZ, UP0, !UPT ;  /* 0x000000173f057290 */ /* 0x000fc400087fe43f */
[----:B------:R-:W-:Y:S01]  /*8740*/  UIADD3 UR15, UR8, 0x1e200, URZ ;  /* 0x0001e200080f7890 */ /* 0x000fe2000fffe03f */
[----:B------:R-:W-:Y:S02]  /*8750*/  SEL R14, RZ, 0x1, P1 ;  /* 0x00000001ff0e7807 */ /* 0x000fe40000800000 */
[----:B------:R-:W-:Y:S01]  /*8760*/  UMOV UR8, UR14 ;  /* 0x0000000e00087c82 */ /* 0x000fe20008000000 */
[----:B------:R-:W-:Y:S02]  /*8770*/  SEL R8, R8, RZ, P1 ;  /* 0x000000ff08087207 */ /* 0x000fe40000800000 */
[----:B------:R-:W-:Y:S01]  /*8780*/  LOP3.LUT R7, R7, R14, RZ, 0x3c, !PT ;  /* 0x0000000e07077212 */ /* 0x000fe200078e3cff */
[----:B------:R0:W-:Y:S02]  /*8790*/  UTMALDG.3D [UR8], [UR4], desc[UR6] ;  /* 0x00000608040075b4 */ /* 0x0001e40008011000 */
[----:B0-----:R-:W-:Y:S01]  /*87a0*/  UMOV UR8, UR15 ;  /* 0x0000000f00087c82 */ /* 0x001fe20008000000 */
[----:B------:R-:W-:-:S02]  /*87b0*/  UMOV UR11, UR19 ;  /* 0x00000013000b7c82 */ /* 0x000fc40008000000 */
[----:B------:R0:W-:Y:S02]  /*87c0*/  UTMALDG.3D [UR8], [UR24], desc[UR6] ;  /* 0x00000608180075b4 */ /* 0x0001e40008011000 */
[----:B0-----:R-:W-:Y:S05]  /*87d0*/  @P4 BRA `(.L_x_161) ;  /* 0xfffffffc00484947 */ /* 0x001fea000383ffff */
.L_x_157:
[----:B------:R-:W-:Y:S05]  /*87e0*/  BSYNC B1 ;  /* 0x0000000000017941 */ /* 0x000fea0003800000 */
.L_x_156:
[----:B------:R-:W-:Y:S01]  /*87f0*/  LOP3.LUT P4, RZ, R15, 0xff, RZ, 0xc0, !PT ;  /* 0x000000ff0fff7812 */ /* 0x000fe2000788c0ff */
[----:B------:R-:W-:Y:S01]  /*8800*/  IMAD.IADD R13, R12, 0x1, R13 ;  /* 0x000000010c0d7824 */ /* 0x000fe200078e020d */
[----:B------:R-:W-:Y:S01]  /*8810*/  IADD3 R2, P5, R2, UR20, RZ ;  /* 0x0000001402027c10 */ /* 0x000fe2000ffbe0ff */
[----:B------:R-:W-:Y:S01]  /*8820*/  ULDC.64 UR4, c[0x0][0x650] ;  /* 0x0001940000047ab9 */ /* 0x000fe20000000a00 */
[----:B------:R-:W-:Y:S01]  /*8830*/  BSSY B1, `(.L_x_162) ;  /* 0x0000069000017945 */ /* 0x000fe20003800000 */
[----:B------:R-:W-:Y:S01]  /*8840*/  IMAD.MOV.U32 R11, RZ, RZ, -0x1 ;  /* 0xffffffffff0b7424 */ /* 0x000fe200078e00ff */
[----:B------:R-:W-:Y:S01]  /*8850*/  ISETP.GT.U32.AND P1, PT, R13, 0xe, PT ;  /* 0x0000000e0d00780c */ /* 0x000fe20003f24070 */
[----:B------:R-:W-:Y:S01]  /*8860*/  IMAD.MOV.U32 R14, RZ, RZ, -0x1 ;  /* 0xffffffffff0e7424 */ /* 0x000fe200078e00ff */
[----:B------:R-:W-:Y:S01]  /*8870*/  IADD3.X R3, R3, UR13, RZ, P5, !PT ;  /* 0x0000000d03037c10 */ /* 0x000fe2000affe4ff */
[----:B------:R-:W-:Y:S01]  /*8880*/  IMAD.MOV.U32 R10, RZ, RZ, -0x1 ;  /* 0xffffffffff0a7424 */ /* 0x000fe200078e00ff */
[----:B------:R-:W-:-:S02]  /*8890*/  ISETP.LT.U32.AND P1, PT, R12, 0xf, P1 ;  /* 0x0000000f0c00780c */ /* 0x000fc40000f21070 */
[----:B------:R-:W-:Y:S01]  /*88a0*/  PRMT R15, RZ, 0x7610, R15 ;  /* 0x00007610ff0f7816 */ /* 0x000fe2000000000f */
[----:B------:R-:W0:Y:S01]  /*88b0*/  @P4 S2R R7, SR_CgaCtaId ;  /* 0x0000000000074919 */ /* 0x000e220000008800 */
[----:B------:R-:W-:-:S04]  /*88c0*/  @P4 MOV R6, 0x400 ;  /* 0x0000040000064802 */ /* 0x000fc80000000f00 */
[----:B0-----:R-:W-:Y:S01]  /*88d0*/  @P4 LEA R8, R7, R6, 0x18 ;  /* 0x0000000607084211 */ /* 0x001fe200078ec0ff */
[----:B------:R-:W-:Y:S01]  /*88e0*/  IMAD.WIDE.U32 R6, R13, -0x77777777, RZ ;  /* 0x888888890d067825 */ /* 0x000fe200078e00ff */
[----:B------:R-:W-:Y:S02]  /*88f0*/  SEL R6, RZ, 0x1, !P1 ;  /* 0x00000001ff067807 */ /* 0x000fe40004800000 */
[----:B------:R-:W-:Y:S01]  /*8900*/  ISETP.GE.U32.AND P1, PT, R2, UR4, PT ;  /* 0x0000000402007c0c */ /* 0x000fe2000bf26070 */
[----:B------:R0:W-:Y:S01]  /*8910*/  @P4 SYNCS.ARRIVE.TRANS64.A1T0 RZ, [R8+URZ+0x108], RZ ;  /* 0x000108ff08ff49a7 */ /* 0x0001e2000810003f */
[----:B------:R-:W-:Y:S02]  /*8920*/  ISETP.GE.U32.AND P4, PT, R12, 0xf, PT ;  /* 0x0000000f0c00780c */ /* 0x000fe40003f86070 */
[----:B------:R-:W-:Y:S02]  /*8930*/  ISETP.GE.U32.AND.EX P1, PT, R3, UR5, PT, P1 ;  /* 0x0000000503007c0c */ /* 0x000fe4000bf26110 */
[----:B------:R-:W-:-:S02]  /*8940*/  LOP3.LUT R5, R5, R6, RZ, 0x3c, !PT ;  /* 0x0000000605057212 */ /* 0x000fc400078e3cff */
[----:B------:R-:W-:Y:S02]  /*8950*/  PRMT R6, RZ, 0x7610, R6 ;  /* 0x00007610ff067816 */ /* 0x000fe40000000006 */
[----:B0-----:R-:W-:-:S05]  /*8960*/  SHF.R.U32.HI R8, RZ, 0x3, R7 ;  /* 0x00000003ff087819 */ /* 0x001fca0000011607 */
[----:B------:R-:W-:Y:S01]  /*8970*/  IMAD R13, R8, -0xf, R13 ;  /* 0xfffffff1080d7824 */ /* 0x000fe200078e020d */
[----:B------:R-:W-:Y:S01]  /*8980*/  @P4 LOP3.LUT R5, R5, 0x1, R8, 0x78, !PT ;  /* 0x0000000105054812 */ /* 0x000fe200078e7808 */
[----:B------:R-:W-:Y:S06]  /*8990*/  @P1 BRA `(.L_x_163) ;  /* 0x0000000400481947 */ /* 0x000fec0003800000 */
[----:B------:R-:W-:Y:S01]  /*89a0*/  ULDC.64 UR4, c[0x0][0x628] ;  /* 0x00018a0000047ab9 */ /* 0x000fe20000000a00 */
[----:B------:R-:W0:Y:S01]  /*89b0*/  S2R R17, SR_CTAID.X ;  /* 0x0000000000117919 */ /* 0x000e220000002500 */
[----:B------:R-:W-:Y:S01]  /*89c0*/  ISETP.NE.U32.AND P1, PT, RZ, UR4, PT ;  /* 0x00000004ff007c0c */ /* 0x000fe2000bf25070 */
[----:B------:R-:W-:Y:S01]  /*89d0*/  ULDC UR7, c[0x0][0x630] ;  /* 0x00018c0000077ab9 */ /* 0x000fe20000000800 */
[----:B------:R-:W-:Y:S01]  /*89e0*/  IMAD.MOV.U32 R6, RZ, RZ, R2 ;  /* 0x000000ffff067224 */ /* 0x000fe200078e0002 */
[----:B------:R-:W1:Y:S01]  /*89f0*/  S2R R14, SR_CTAID.Y ;  /* 0x00000000000e7919 */ /* 0x000e620000002600 */
[----:B------:R-:W-:Y:S01]  /*8a00*/  ISETP.NE.AND.EX P1, PT, RZ, UR5, PT, P1 ;  /* 0x00000005ff007c0c */ /* 0x000fe2000bf25310 */
[----:B------:R-:W-:-:S12]  /*8a10*/  IMAD.MOV.U32 R7, RZ, RZ, R3 ;  /* 0x000000ffff077224 */ /* 0x000fd800078e0003 */
[----:B------:R-:W-:Y:S05]  /*8a20*/  @!P1 BRA `(.L_x_164) ;  /* 0x0000000000289947 */ /* 0x000fea0003800000 */
[----:B------:R-:W-:Y:S02]  /*8a30*/  ULDC UR6, c[0x0][0x634] ;  /* 0x00018d0000067ab9 */ /* 0x000fe40000000800 */
[----:B------:R-:W-:-:S05]  /*8a40*/  IADD3 R11, P1, R2, UR6, RZ ;  /* 0x00000006020b7c10 */ /* 0x000fca000ff3e0ff */
[----:B------:R-:W-:-:S04]  /*8a50*/  IMAD.X R19, RZ, RZ, R3, P1 ;  /* 0x000000ffff137224 */ /* 0x000fc800008e0603 */
[----:B------:R-:W-:-:S04]  /*8a60*/  IMAD.WIDE.U32 R8, R19, UR4, RZ ;  /* 0x0000000413087c25 */ /* 0x000fc8000f8e00ff */
[----:B------:R-:W-:-:S04]  /*8a70*/  IMAD.WIDE.U32 R8, P1, R11, UR5, R8 ;  /* 0x000000050b087c25 */ /* 0x000fc8000f820008 */
[----:B------:R-:W-:-:S04]  /*8a80*/  IMAD.WIDE.U32 R10, R11, UR4, RZ ;  /* 0x000000040b0a7c25 */ /* 0x000fc8000f8e00ff */
[----:B------:R-:W-:Y:S01]  /*8a90*/  IMAD.X R7, RZ, RZ, RZ, P1 ;  /* 0x000000ffff077224 */ /* 0x000fe200008e06ff */
[----:B------:R-:W-:Y:S01]  /*8aa0*/  IADD3 RZ, P1, R11, R8, RZ ;  /* 0x000000080bff7210 */ /* 0x000fe20007f3e0ff */
[----:B------:R-:W-:-:S04]  /*8ab0*/  IMAD.MOV.U32 R6, RZ, RZ, R9 ;  /* 0x000000ffff067224 */ /* 0x000fc800078e0009 */
[----:B------:R-:W-:-:S08]  /*8ac0*/  IMAD.WIDE.U32.X R6, R19, UR5, R6, P1 ;  /* 0x0000000513067c25 */ /* 0x000fd000088e0406 */
.L_x_164:
[--C-:B------:R-:W-:Y:S01]  /*8ad0*/  SHF.R.U64 R10, R6, UR7, R7.reuse ;  /* 0x00000007060a7c19 */ /* 0x100fe20008001207 */
[----:B------:R-:W-:Y:S01]  /*8ae0*/  ULDC.64 UR4, c[0x0][0x620] ;  /* 0x0001880000047ab9 */ /* 0x000fe20000000a00 */
[----:B------:R-:W-:Y:S01]  /*8af0*/  SHF.R.U32.HI R6, RZ, UR7, R7 ;  /* 0x00000007ff067c19 */ /* 0x000fe20008011607 */
[----:B------:R-:W2:Y:S01]  /*8b00*/  LDC R22, c[0x0][0x144] ;  /* 0x00005100ff167b82 */ /* 0x000ea20000000800 */
[----:B------:R-:W-:Y:S01]  /*8b10*/  IADD3 R9, P1, RZ, -R10, RZ ;  /* 0x8000000aff097210 */ /* 0x000fe20007f3e0ff */
[----:B------:R-:W-:Y:S01]  /*8b20*/  ULDC.64 UR8, c[0x0][0x640] ;  /* 0x0001900000087ab9 */ /* 0x000fe20000000a00 */
[----:B0-----:R-:W-:Y:S01]  /*8b30*/  I2FP.F32.U32 R11, R17 ;  /* 0x00000011000b7245 */ /* 0x001fe20000201000 */
[----:B------:R-:W-:Y:S02]  /*8b40*/  ULDC UR6, c[0x0][0x608] ;  /* 0x0001820000067ab9 */ /* 0x000fe40000000800 */
[----:B------:R-:W-:Y:S01]  /*8b50*/  IMAD.X R6, RZ, RZ, ~R6, P1 ;  /* 0x000000ffff067224 */ /* 0x000fe200008e0e06 */
[----:B------:R-:W-:Y:S01]  /*8b60*/  ISETP.NE.U32.AND P1, PT, RZ, UR8, PT ;  /* 0x00000008ff007c0c */ /* 0x000fe2000bf25070 */
[----:B------:R-:W0:Y:S02]  /*8b70*/  LDC R19, c[0x0][0x148] ;  /* 0x00005200ff137b82 */ /* 0x000e240000000800 */
[----:B------:R-:W-:Y:S01]  /*8b80*/  IMAD R8, R6, UR4, RZ ;  /* 0x0000000406087c24 */ /* 0x000fe2000f8e02ff */
[----:B------:R-:W-:Y:S01]  /*8b90*/  ISETP.NE.AND.EX P1, PT, RZ, UR9, PT, P1 ;  /* 0x00000009ff007c0c */ /* 0x000fe2000bf25310 */
[----:B------:R-:W-:Y:S01]  /*8ba0*/  IMAD.WIDE.U32 R6, R9, UR4, R2 ;  /* 0x0000000409067c25 */ /* 0x000fe2000f8e0002 */
[----:B------:R-:W-:-:S03]  /*8bb0*/  ULDC UR4, c[0x0][0x150] ;  /* 0x0000540000047ab9 */ /* 0x000fc60000000800 */
[----:B------:R-:W-:Y:S02]  /*8bc0*/  IMAD R9, R9, UR5, R8 ;  /* 0x0000000509097c24 */ /* 0x000fe4000f8e0208 */
[----:B------:R-:W-:Y:S01]  /*8bd0*/  FMUL R8, R11, UR4 ;  /* 0x000000040b087c20 */ /* 0x000fe20008400000 */
[----:B------:R-:W-:Y:S01]  /*8be0*/  ULDC UR4, c[0x0][0x618] ;  /* 0x0001860000047ab9 */ /* 0x000fe20000000800 */
[----:B------:R-:W-:Y:S01]  /*8bf0*/  ULDC UR5, c[0x0][0x154] ;  /* 0x0000550000057ab9 */ /* 0x000fe20000000800 */
[----:B------:R-:W-:-:S03]  /*8c00*/  IMAD.IADD R7, R7, 0x1, R9 ;  /* 0x0000000107077824 */ /* 0x000fc600078e0209 */
[----:B------:R-:W3:Y:S02]  /*8c10*/  F2I.U32.TRUNC.NTZ R8, R8 ;  /* 0x0000000800087305 */ /* 0x000ee4000020f000 */
[----:B------:R-:W-:Y:S02]  /*8c20*/  SHF.R.U64 R11, R6, UR4, R7 ;  /* 0x00000004060b7c19 */ /* 0x000fe40008001207 */
[----:B-1----:R-:W-:-:S05]  /*8c30*/  I2FP.F32.U32 R6, R14 ;  /* 0x0000000e00067245 */ /* 0x002fca0000201000 */
[----:B------:R-:W-:Y:S01]  /*8c40*/  FMUL R21, R6, UR5 ;  /* 0x0000000506157c20 */ /* 0x000fe20008400000 */
[----:B------:R-:W-:Y:S01]  /*8c50*/  SHF.R.U32.HI R6, RZ, UR4, R7 ;  /* 0x00000004ff067c19 */ /* 0x000fe20008011607 */
[----:B------:R-:W-:-:S03]  /*8c60*/  ULDC UR4, c[0x0][0x658] ;  /* 0x0001960000047ab9 */ /* 0x000fc60000000800 */
[--C-:B------:R-:W-:Y:S01]  /*8c70*/  SHF.R.U64 R20, R11, UR6, R6.reuse ;  /* 0x000000060b147c19 */ /* 0x100fe20008001206 */
[----:B------:R-:W1:Y:S01]  /*8c80*/  F2I.U32.TRUNC.NTZ R21, R21 ;  /* 0x0000001500157305 */ /* 0x000e62000020f000 */
[----:B------:R-:W-:Y:S01]  /*8c90*/  SHF.R.U32.HI R7, RZ, UR6, R6 ;  /* 0x00000006ff077c19 */ /* 0x000fe20008011606 */
[----:B---3--:R-:W-:-:S03]  /*8ca0*/  IMAD.MOV R8, RZ, RZ, -R8 ;  /* 0x000000ffff087224 */ /* 0x008fc600078e0a08 */
[----:B------:R-:W-:Y:S01]  /*8cb0*/  SHF.R.U64 R18, R20, UR4, R7 ;  /* 0x0000000414127c19 */ /* 0x000fe20008001207 */
[----:B--2---:R-:W-:Y:S01]  /*8cc0*/  IMAD R17, R22, R8, R17 ;  /* 0x0000000816117224 */ /* 0x004fe200078e0211 */
[----:B------:R-:W-:-:S03]  /*8cd0*/  SHF.R.U32.HI R23, RZ, UR4, R7 ;  /* 0x00000004ff177c19 */ /* 0x000fc60008011607 */
[----:B------:R-:W-:Y:S02]  /*8ce0*/  IMAD.MOV.U32 R6, RZ, RZ, R18 ;  /* 0x000000ffff067224 */ /* 0x000fe400078e0012 */
[----:B------:R-:W-:Y:S01]  /*8cf0*/  IMAD.MOV.U32 R7, RZ, RZ, R23 ;  /* 0x000000ffff077224 */ /* 0x000fe200078e0017 */
[----:B-1----:R-:W-:Y:S06]  /*8d00*/  @!P1 BRA `(.L_x_165) ;  /* 0x0000000000289947 */ /* 0x002fec0003800000 */
[----:B------:R-:W-:Y:S02]  /*8d10*/  ULDC UR4, c[0x0][0x64c] ;  /* 0x0001930000047ab9 */ /* 0x000fe40000000800 */
[----:B------:R-:W-:-:S05]  /*8d20*/  IADD3 R7, P1, R18, UR4, RZ ;  /* 0x0000000412077c10 */ /* 0x000fca000ff3e0ff */
[----:B------:R-:W-:-:S04]  /*8d30*/  IMAD.X R23, RZ, RZ, R23, P1 ;  /* 0x000000ffff177224 */ /* 0x000fc800008e0617 */
[----:B------:R-:W-:-:S04]  /*8d40*/  IMAD.WIDE.U32 R8, R23, UR8, RZ ;  /* 0x0000000817087c25 */ /* 0x000fc8000f8e00ff */
[----:B------:R-:W-:-:S04]  /*8d50*/  IMAD.WIDE.U32 R8, P1, R7, UR9, R8 ;  /* 0x0000000907087c25 */ /* 0x000fc8000f820008 */
[----:B------:R-:W-:-:S04]  /*8d60*/  IMAD.WIDE.U32 R6, R7, UR8, RZ ;  /* 0x0000000807067c25 */ /* 0x000fc8000f8e00ff */
[----:B------:R-:W-:Y:S01]  /*8d70*/  IMAD.MOV.U32 R6, RZ, RZ, R9 ;  /* 0x000000ffff067224 */ /* 0x000fe200078e0009 */
[----:B------:R-:W-:Y:S01]  /*8d80*/  IADD3 RZ, P4, R7, R8, RZ ;  /* 0x0000000807ff7210 */ /* 0x000fe20007f9e0ff */
[----:B------:R-:W-:-:S04]  /*8d90*/  IMAD.X R7, RZ, RZ, RZ, P1 ;  /* 0x000000ffff077224 */ /* 0x000fc800008e06ff */
[----:B------:R-:W-:-:S08]  /*8da0*/  IMAD.WIDE.U32.X R6, R23, UR9, R6, P4 ;  /* 0x0000000917067c25 */ /* 0x000fd0000a0e0406 */
.L_x_165:
[----:B------:R-:W-:Y:S01]  /*8db0*/  ULDC UR4, c[0x0][0x648] ;  /* 0x0001920000047ab9 */ /* 0x000fe20000000800 */
[----:B------:R-:W-:Y:S01]  /*8dc0*/  LOP3.LUT R20, R20, UR17, RZ, 0xc0, !PT ;  /* 0x0000001114147c12 */ /* 0x000fe2000f8ec0ff */
[----:B------:R-:W-:Y:S01]  /*8dd0*/  IMAD.MOV R21, RZ, RZ, -R21 ;  /* 0x000000ffff157224 */ /* 0x000fe200078e0a15 */
[----:B------:R-:W-:Y:S01]  /*8de0*/  SHF.R.U64 R7, R6, UR4, R7 ;  /* 0x0000000406077c19 */ /* 0x000fe20008001207 */
[----:B------:R-:W-:Y:S01]  /*8df0*/  ULDC UR4, c[0x0][0x638] ;  /* 0x00018e0000047ab9 */ /* 0x000fe20000000800 */
[----:B------:R-:W-:Y:S01]  /*8e00*/  LOP3.LUT R11, R11, UR16, RZ, 0xc0, !PT ;  /* 0x000000100b0b7c12 */ /* 0x000fe2000f8ec0ff */
[----:B0-----:R-:W-:Y:S01]  /*8e10*/  @P3 IMAD R17, R19, R21, R14 ;  /* 0x0000001513113224 */ /* 0x001fe200078e020e */
[----:B------:R-:W-:Y:S01]  /*8e20*/  ULDC UR5, c[0x0][0x610] ;  /* 0x0001840000057ab9 */ /* 0x000fe20000000800 */
[----:B------:R-:W-:Y:S02]  /*8e30*/  IMAD.MOV R9, RZ, RZ, -R7 ;  /* 0x000000ffff097224 */ /* 0x000fe400078e0a07 */
[----:B------:R-:W-:-:S02]  /*8e40*/  IMAD R20, R7, UR18, R20 ;  /* 0x0000001207147c24 */ /* 0x000fc4000f8e0214 */
[----:B------:R-:W-:Y:S01]  /*8e50*/  IMAD R18, R9, UR4, R18 ;  /* 0x0000000409127c24 */ /* 0x000fe2000f8e0212 */
[----:B------:R-:W-:Y:S01]  /*8e60*/  ULDC UR4, c[0x0][0x600] ;  /* 0x0001800000047ab9 */ /* 0x000fe20000000800 */
[----:B------:R-:W-:Y:S02]  /*8e70*/  IMAD R17, R20, UR5, R17 ;  /* 0x0000000514117c24 */ /* 0x000fe4000f8e0211 */
[----:B------:R-:W-:Y:S02]  /*8e80*/  IMAD R18, R18, UR4, R11 ;  /* 0x0000000412127c24 */ /* 0x000fe4000f8e020b */
[----:B------:R-:W-:-:S03]  /*8e90*/  IMAD.MOV.U32 R6, RZ, RZ, 0x1 ;  /* 0x00000001ff067424 */ /* 0x000fc600078e00ff */
[----:B------:R-:W-:Y:S02]  /*8ea0*/  SEL R14, R18, R17, !P3 ;  /* 0x00000011120e7207 */ /* 0x000fe40005800000 */
[----:B------:R-:W-:-:S07]  /*8eb0*/  SEL R11, R17, R18, !P3 ;  /* 0x00000012110b7207 */ /* 0x000fce0005800000 */
.L_x_163:
[----:B------:R-:W-:Y:S05]  /*8ec0*/  BSYNC B1 ;  /* 0x0000000000017941 */ /* 0x000fea0003800000 */
.L_x_162:
[----:B------:R-:W-:-:S13]  /*8ed0*/  LOP3.LUT P1, RZ, R6, 0xff, RZ, 0xc0, !PT ;  /* 0x000000ff06ff7812 */ /* 0x000fda000782c0ff */
[----:B------:R-:W-:Y:S05]  /*8ee0*/  @P1 BRA `(.L_x_166) ;  /* 0xfffffff400501947 */ /* 0x000fea000383ffff */
[----:B------:R-:W-:Y:S05]  /*8ef0*/  BSYNC B0 ;  /* 0x0000000000007941 */ /* 0x000fea0003800000 */
.L_x_154:
[----:B------:R-:W-:-:S03]  /*8f00*/  UMOV UR4, 0xffffffff ;  /* 0xffffffff00047882 */ /* 0x000fc60000000000 */
[----:B------:R-:W-:Y:S05]  /*8f10*/  BRA.DIV UR4, `(.L_x_167) ;  /* 0x0000000a04a87947 */ /* 0x000fea000b800000 */
[----:B------:R-:W-:-:S13]  /*8f20*/  ELECT P0, URZ, PT ;  /* 0x00000000003f782f */ /* 0x000fda0003800000 */
.L_x_192:
[----:B------:R-:W-:Y:S04]  /*8f30*/  BSSY B0, `(.L_x_168) ;  /* 0x000008e000007945 */ /* 0x000fe80003800000 */
[----:B------:R-:W-:Y:S05]  /*8f40*/  @!P0 BRA `(.L_x_169) ;  /* 0x0000000800308947 */ /* 0x000fea0003800000 */
[----:B------:R-:W-:-:S04]  /*8f50*/  LOP3.LUT R4, R4, 0x2, RZ, 0xfc, !PT ;  /* 0x0000000204047812 */ /* 0x000fc800078efcff */
[----:B------:R-:W-:-:S13]  /*8f60*/  ISETP.NE.AND P0, PT, R4, 0x3, PT ;  /* 0x000000030400780c */ /* 0x000fda0003f05270 */
[----:B------:R-:W-:Y:S05]  /*8f70*/  @!P0 BRA `(.L_x_170) ;  /* 0x0000000000048947 */ /* 0x000fea0003800000 */
[----:B------:R-:W-:Y:S01]  /*8f80*/  BPT.TRAP 0x1 ;  /* 0x000000040000795c */ /* 0x000fe20000300000 */
.L_x_170:
[----:B------:R-:W0:Y:S01]  /*8f90*/  S2R R3, SR_CgaCtaId ;  /* 0x0000000000037919 */ /* 0x000e220000008800 */
[----:B------:R-:W-:-:S04]  /*8fa0*/  MOV R0, 0x400 ;  /* 0x0000040000007802 */ /* 0x000fc80000000f00 */
[----:B0-----:R-:W-:Y:S02]  /*8fb0*/  LEA R0, R3, R0, 0x18 ;  /* 0x0000000003007211 */ /* 0x001fe400078ec0ff */
[----:B------:R-:W-:-:S03]  /*8fc0*/  SHF.L.U32 R3, R5, 0x1f, RZ ;  /* 0x0000001f05037819 */ /* 0x000fc600000006ff */
[----:B------:R-:W-:-:S04]  /*8fd0*/  VIADD R0, R0, 0x78 ;  /* 0x0000007800007836 */ /* 0x000fc80000000000 */
[C---:B------:R-:W-:Y:S02]  /*8fe0*/  IMAD R6, R13.reuse, 0x8, R0 ;  /* 0x000000080d067824 */ /* 0x040fe400078e0200 */
[----:B------:R-:W-:Y:S02]  /*8ff0*/  VIADD R13, R13, 0x1 ;  /* 0x000000010d0d7836 */ /* 0x000fe40000000000 */
[----:B------:R-:W0:Y:S03]  /*9000*/  SYNCS.PHASECHK.TRANS64.TRYWAIT P0, [R6+URZ], R3 ;  /* 0x00000003060075a7 */ /* 0x000e26000800017f */
[----:B------:R-:W-:-:S04]  /*9010*/  ISETP.NE.AND P1, PT, R13, 0xf, PT ;  /* 0x0000000f0d00780c */ /* 0x000fc80003f25270 */
[----:B------:R-:W-:Y:S02]  /*9020*/  SEL R2, RZ, 0x1, P1 ;  /* 0x00000001ff027807 */ /* 0x000fe40000800000 */
[----:B------:R-:W-:Y:S02]  /*9030*/  SEL R13, R13, RZ, P1 ;  /* 0x000000ff0d0d7207 */ /* 0x000fe40000800000 */
[----:B------:R-:W-:-:S03]  /*9040*/  LOP3.LUT R8, R5, R2, RZ, 0x3c, !PT ;  /* 0x0000000205087212 */ /* 0x000fc600078e3cff */
[----:B------:R-:W-:Y:S01]  /*9050*/  IMAD R7, R13, 0x8, R0 ;  /* 0x000000080d077824 */ /* 0x000fe200078e0200 */
[----:B------:R-:W-:Y:S01]  /*9060*/  SHF.L.U32 R4, R8, 0x1f, RZ ;  /* 0x0000001f08047819 */ /* 0x000fe200000006ff */
[----:B0-----:R-:W-:Y:S06]  /*9070*/  @!P0 BRA `(.L_x_171) ;  /* 0x0000000800748947 */ /* 0x001fec0003800000 */
.L_x_193:
[----:B------:R-:W1:Y:S01]  /*9080*/  SYNCS.PHASECHK.TRANS64.TRYWAIT P0, [R7+URZ], R4 ;  /* 0x00000004070075a7 */ /* 0x000e62000800017f */
[----:B------:R-:W-:-:S05]  /*9090*/  VIADD R2, R13, 0x1 ;  /* 0x000000010d027836 */ /* 0x000fca0000000000 */
[----:B------:R-:W-:-:S04]  /*90a0*/  ISETP.NE.AND P1, PT, R2, 0xf, PT ;  /* 0x0000000f0200780c */ /* 0x000fc80003f25270 */
[----:B0-----:R-:W-:Y:S02]  /*90b0*/  SEL R3, RZ, 0x1, P1 ;  /* 0x00000001ff037807 */ /* 0x001fe40000800000 */
[----:B------:R-:W-:Y:S02]  /*90c0*/  SEL R9, R2, RZ, P1 ;  /* 0x000000ff02097207 */ /* 0x000fe40000800000 */
[----:B------:R-:W-:-:S03]  /*90d0*/  LOP3.LUT R8, R8, R3, RZ, 0x3c, !PT ;  /* 0x0000000308087212 */ /* 0x000fc600078e3cff */
[----:B------:R-:W-:Y:S01]  /*90e0*/  IMAD R6, R9, 0x8, R0 ;  /* 0x0000000809067824 */ /* 0x000fe200078e0200 */
[----:B------:R-:W-:Y:S01]  /*90f0*/  SHF.L.U32 R5, R8, 0x1f, RZ ;  /* 0x0000001f08057819 */ /* 0x000fe200000006ff */
[----:B-1----:R-:W-:Y:S06]  /*9100*/  @!P0 BRA `(.L_x_172) ;  /* 0x0000000800648947 */ /* 0x002fec0003800000 */
.L_x_194:
[----:B------:R-:W1:Y:S01]  /*9110*/  SYNCS.PHASECHK.TRANS64.TRYWAIT P0, [R6+URZ], R5 ;  /* 0x00000005060075a7 */ /* 0x000e62000800017f */
[----:B------:R-:W-:-:S05]  /*9120*/  VIADD R2, R9, 0x1 ;  /* 0x0000000109027836 */ /* 0x000fca0000000000 */
[----:B------:R-:W-:-:S04]  /*9130*/  ISETP.NE.AND P1, PT, R2, 0xf, PT ;  /* 0x0000000f0200780c */ /* 0x000fc80003f25270 */
[----:B------:R-:W-:Y:S02]  /*9140*/  SEL R3, RZ, 0x1, P1 ;  /* 0x00000001ff037807 */ /* 0x000fe40000800000 */
[----:B0-----:R-:W-:Y:S02]  /*9150*/  SEL R7, R2, RZ, P1 ;  /* 0x000000ff02077207 */ /* 0x001fe40000800000 */
[----:B------:R-:W-:-:S03]  /*9160*/  LOP3.LUT R8, R8, R3, RZ, 0x3c, !PT ;  /* 0x0000000308087212 */ /* 0x000fc600078e3cff */
[----:B------:R-:W-:Y:S01]  /*9170*/  IMAD R9, R7, 0x8, R0 ;  /* 0x0000000807097824 */ /* 0x000fe200078e0200 */
[----:B------:R-:W-:Y:S01]  /*9180*/  SHF.L.U32 R4, R8, 0x1f, RZ ;  /* 0x0000001f08047819 */ /* 0x000fe200000006ff */
[----:B-1----:R-:W-:Y:S06]  /*9190*/  @!P0 BRA `(.L_x_173) ;  /* 0x0000000800548947 */ /* 0x002fec0003800000 */
.L_x_195:
[----:B------:R-:W1:Y:S01]  /*91a0*/  SYNCS.PHASECHK.TRANS64.TRYWAIT P0, [R9+URZ], R4 ;  /* 0x00000004090075a7 */ /* 0x000e62000800017f */
[----:B------:R-:W-:-:S05]  /*91b0*/  VIADD R2, R7, 0x1 ;  /* 0x0000000107027836 */ /* 0x000fca0000000000 */
[----:B------:R-:W-:-:S04]  /*91c0*/  ISETP.NE.AND P1, PT, R2, 0xf, PT ;  /* 0x0000000f0200780c */ /* 0x000fc80003f25270 */
[----:B------:R-:W-:Y:S02]  /*91d0*/  SEL R3, RZ, 0x1, P1 ;  /* 0x00000001ff037807 */ /* 0x000fe40000800000 */
[----:B------:R-:W-:Y:S02]  /*91e0*/  SEL R7, R2, RZ, P1 ;  /* 0x000000ff02077207 */ /* 0x000fe40000800000 */
[----:B------:R-:W-:-:S03]  /*91f0*/  LOP3.LUT R8, R8, R3, RZ, 0x3c, !PT ;  /* 0x0000000308087212 */ /* 0x000fc600078e3cff */
[----:B0-----:R-:W-:Y:S01]  /*9200*/  IMAD R6, R7, 0x8, R0 ;  /* 0x0000000807067824 */ /* 0x001fe200078e0200 */
[----:B------:R-:W-:Y:S01]  /*9210*/  SHF.L.U32 R5, R8, 0x1f, RZ ;  /* 0x0000001f08057819 */ /* 0x000fe200000006ff */
[----:B-1----:R-:W-:Y:S06]  /*9220*/  @!P0 BRA `(.L_x_174) ;  /* 0x0000000800448947 */ /* 0x002fec0003800000 */
.L_x_196:
        /* <DEDUP_REMOVED lines=9> */
.L_x_197:
        /* <DEDUP_REMOVED lines=9> */
.L_x_198:
        /* <DEDUP_REMOVED lines=9> */
.L_x_199:
        /* <DEDUP_REMOVED lines=9> */
.L_x_200:
        /* <DEDUP_REMOVED lines=9> */
.L_x_201:
        /* <DEDUP_REMOVED lines=9> */
.L_x_202:
        /* <DEDUP_REMOVED lines=9> */
.L_x_203:
[----:B------:R-:W1:Y:S01]  /*9620*/  SYNCS.PHASECHK.TRANS64.TRYWAIT P0, [R9+URZ], R4 ;  /* 0x00000004090075a7 */ /* 0x000e62000800017f */
[----:B------:R-:W-:-:S05]  /*9630*/  VIADD R2, R7, 0x1 ;  /* 0x0000000107027836 */ /* 0x000fca0000000000 */
[----:B------:R-:W-:-:S04]  /*9640*/  ISETP.NE.AND P1, PT, R2, 0xf, PT ;  /* 0x0000000f0200780c */ /* 0x000fc80003f25270 */
[----:B------:R-:W-:Y:S02]  /*9650*/  SEL R3, RZ, 0x1, P1 ;  /* 0x00000001ff037807 */ /* 0x000fe40000800000 */
[----:B------:R-:W-:Y:S02]  /*9660*/  SEL R7, R2, RZ, P1 ;  /* 0x000000ff02077207 */ /* 0x000fe40000800000 */
[----:B------:R-:W-:-:S03]  /*9670*/  LOP3.LUT R8, R8, R3, RZ, 0x3c, !PT ;  /* 0x0000000308087212 */ /* 0x000fc600078e3cff */
[----:B------:R-:W-:Y:S01]  /*9680*/  IMAD R10, R7, 0x8, R0 ;  /* 0x00000008070a7824 */ /* 0x000fe200078e0200 */
[----:B0-----:R-:W-:Y:S01]  /*9690*/  SHF.L.U32 R5, R8, 0x1f, RZ ;  /* 0x0000001f08057819 */ /* 0x001fe200000006ff */
[----:B-1----:R-:W-:Y:S06]  /*96a0*/  @!P0 BRA `(.L_x_182) ;  /* 0x0000000400c48947 */ /* 0x002fec0003800000 */
.L_x_204:
[----:B------:R-:W1:Y:S01]  /*96b0*/  SYNCS.PHASECHK.TRANS64.TRYWAIT P0, [R10+URZ], R5 ;  /* 0x000000050a0075a7 */ /* 0x000e62000800017f */
[----:B------:R-:W-:-:S05]  /*96c0*/  VIADD R2, R7, 0x1 ;  /* 0x0000000107027836 */ /* 0x000fca0000000000 */
[----:B------:R-:W-:-:S04]  /*96d0*/  ISETP.NE.AND P1, PT, R2, 0xf, PT ;  /* 0x0000000f0200780c */ /* 0x000fc80003f25270 */
[----:B------:R-:W-:Y:S02]  /*96e0*/  SEL R3, RZ, 0x1, P1 ;  /* 0x00000001ff037807 */ /* 0x000fe40000800000 */
[----:B------:R-:W-:Y:S02]  /*96f0*/  SEL R7, R2, RZ, P1 ;  /* 0x000000ff02077207 */ /* 0x000fe40000800000 */
[----:B0-----:R-:W-:-:S03]  /*9700*/  LOP3.LUT R9, R8, R3, RZ, 0x3c, !PT ;  /* 0x0000000308097212 */ /* 0x001fc600078e3cff */
[----:B------:R-:W-:Y:S01]  /*9710*/  IMAD R11, R7, 0x8, R0 ;  /* 0x00000008070b7824 */ /* 0x000fe200078e0200 */
[----:B------:R-:W-:Y:S01]  /*9720*/  SHF.L.U32 R6, R9, 0x1f, RZ ;  /* 0x0000001f09067819 */ /* 0x000fe200000006ff */
[----:B-1----:R-:W-:Y:S06]  /*9730*/  @!P0 BRA `(.L_x_183) ;  /* 0x0000000400b48947 */ /* 0x002fec0003800000 */
.L_x_205:
[----:B------:R-:W1:Y:S01]  /*9740*/  SYNCS.PHASECHK.TRANS64.TRYWAIT P0, [R11+URZ], R6 ;  /* 0x000000060b0075a7 */ /* 0x000e62000800017f */
[----:B------:R-:W-:-:S05]  /*9750*/  VIADD R2, R7, 0x1 ;  /* 0x0000000107027836 */ /* 0x000fca0000000000 */
[----:B------:R-:W-:-:S04]  /*9760*/  ISETP.NE.AND P1, PT, R2, 0xf, PT ;  /* 0x0000000f0200780c */ /* 0x000fc80003f25270 */
[----:B------:R-:W-:Y:S02]  /*9770*/  SEL R4, RZ, 0x1, P1 ;  /* 0x00000001ff047807 */ /* 0x000fe40000800000 */
[----:B------:R-:W-:Y:S02]  /*9780*/  SEL R3, R2, RZ, P1 ;  /* 0x000000ff02037207 */ /* 0x000fe40000800000 */
[----:B------:R-:W-:Y:S01]  /*9790*/  LOP3.LUT R4, R9, R4, RZ, 0x3c, !PT ;  /* 0x0000000409047212 */ /* 0x000fe200078e3cff */
[----:B-1----:R-:W-:Y:S06]  /*97a0*/  @!P0 BRA `(.L_x_184) ;  /* 0x0000000400ac8947 */ /* 0x002fec0003800000 */
.L_x_206:
[----:B------:R-:W-:Y:S01]  /*97b0*/  IMAD R3, R3, 0x8, R0 ;  /* 0x0000000803037824 */ /* 0x000fe200078e0200 */
[----:B------:R-:W-:-:S07]  /*97c0*/  SHF.L.U32 R0, R4, 0x1f, RZ ;  /* 0x0000001f04007819 */ /* 0x000fce00000006ff */
.L_x_185:
[----:B--2---:R2:W3:Y:S02]  /*97d0*/  SYNCS.PHASECHK.TRANS64.TRYWAIT P0, [R3+URZ], R0 ;  /* 0x00000000030075a7 */ /* 0x0044e4000800017f */
[----:B---3--:R-:W-:Y:S05]  /*97e0*/  @!P0 NANOSLEEP.SYNCS 0x989680 ;  /* 0x009896800000895d */ /* 0x008fea0003900000 */
[----:B------:R-:W3:Y:S02]  /*97f0*/  @!P0 SYNCS.PHASECHK.TRANS64 P0, [R3+URZ], R0 ;  /* 0x00000000030085a7 */ /* 0x000ee4000800007f */
[----:B---3--:R-:W-:Y:S05]  /*9800*/  @!P0 BRA `(.L_x_185) ;  /* 0xfffffffc00f08947 */ /* 0x008fea000383ffff */
.L_x_169:
[----:B------:R-:W-:Y:S05]  /*9810*/  BSYNC B0 ;  /* 0x0000000000007941 */ /* 0x000fea0003800000 */
.L_x_168:
[----:B------:R-:W-:Y:S05]  /*9820*/  EXIT ;  /* 0x000000000000794d */ /* 0x000fea0003800000 */
.L_x_18:
[----:B-1----:R-:W-:-:S04]  /*9830*/  IMAD.U32 R11, RZ, RZ, UR7 ;  /* 0x00000007ff0b7e24 */ /* 0x002fc8000f8e00ff */
[----:B------:R1:W4:Y:S03]  /*9840*/  SYNCS.PHASECHK.TRANS64.TRYWAIT P0, [R11+URZ], R8 ;  /* 0x000000080b0075a7 */ /* 0x000326000800017f */
[----:B----4-:R-:W-:Y:S05]  /*9850*/  @!P0 NANOSLEEP.SYNCS 0x989680 ;  /* 0x009896800000895d */ /* 0x010fea0003900000 */
[----:B------:R-:W4:Y:S02]  /*9860*/  @!P0 SYNCS.PHASECHK.TRANS64 P0, [R11+URZ], R8 ;  /* 0x000000080b0085a7 */ /* 0x000f24000800007f */
[----:B----4-:R-:W-:Y:S05]  /*9870*/  @!P0 BRA `(.L_x_18) ;  /* 0xfffffffc00ec8947 */ /* 0x010fea000383ffff */
[----:B------:R-:W-:Y:S05]  /*9880*/  BRA `(.L_x_17) ;  /* 0xffffff7c00787947 */ /* 0x000fea000383ffff */
.L_x_24:
[----:B-1----:R-:W-:-:S04]  /*9890*/  IMAD.U32 R126, RZ, RZ, UR12 ;  /* 0x0000000cff7e7e24 */ /* 0x002fc8000f8e00ff */
[----:B------:R1:W4:Y:S03]  /*98a0*/  SYNCS.PHASECHK.TRANS64.TRYWAIT P0, [R126+URZ], R11 ;  /* 0x0000000b7e0075a7 */ /* 0x000326000800017f */
[----:B----4-:R-:W-:Y:S05]  /*98b0*/  @!P0 NANOSLEEP.SYNCS 0x989680 ;  /* 0x009896800000895d */ /* 0x010fea0003900000 */
[----:B------:R-:W4:Y:S02]  /*98c0*/  @!P0 SYNCS.PHASECHK.TRANS64 P0, [R126+URZ], R11 ;  /* 0x0000000b7e0085a7 */ /* 0x000f24000800007f */
[----:B----4-:R-:W-:Y:S05]  /*98d0*/  @!P0 BRA `(.L_x_24) ;  /* 0xfffffffc00ec8947 */ /* 0x010fea000383ffff */
[----:B------:R-:W-:Y:S05]  /*98e0*/  BRA `(.L_x_23) ;  /* 0xffffff88004c7947 */ /* 0x000fea000383ffff */
.L_x_155:
[----:B------:R-:W-:Y:S01]  /*98f0*/  BSSY B1, `(.L_x_186) ;  /* 0x0000006000017945 */ /* 0x000fe20003800000 */
[----:B------:R-:W-:-:S07]  /*9900*/  IMAD.MOV.U32 R6, RZ, RZ, -0x1 ;  /* 0xffffffffff067424 */ /* 0x000fce00078e00ff */
[----:B------:R-:W-:Y:S05]  /*9910*/  WARPSYNC.COLLECTIVE R6, `(.L_x_187) ;  /* 0x00000000060c7348 */ /* 0x000fea0003c00000 */
[----:B------:R-:W-:Y:S02]  /*9920*/  ELECT P1, UR62, PT ;  /* 0x00000000003e782f */ /* 0x000fe40003820000 */
[----:B------:R-:W-:Y:S01]  /*9930*/  MOV R6, UR62 ;  /* 0x0000003e00067c02 */ /* 0x000fe20008000f00 */
[----:B------:R-:W-:Y:S10]  /*9940*/  ENDCOLLECTIVE ;  /* 0x000000000000791b */ /* 0x000ff40003800000 */
.L_x_187:
[----:B------:R-:W-:Y:S05]  /*9950*/  BSYNC B1 ;  /* 0x0000000000017941 */ /* 0x000fea0003800000 */
.L_x_186:
[----:B------:R-:W-:Y:S05]  /*9960*/  BRA `(.L_x_188) ;  /* 0xffffffe800bc7947 */ /* 0x000fea000383ffff */
.L_x_158:
[----:B0-----:R0:W1:Y:S02]  /*9970*/  SYNCS.PHASECHK.TRANS64.TRYWAIT P1, [R14+URZ+0x78], R9 ;  /* 0x000078090e0075a7 */ /* 0x001064000802017f */
[----:B-1----:R-:W-:Y:S05]  /*9980*/  @!P1 NANOSLEEP.SYNCS 0x989680 ;  /* 0x009896800000995d */ /* 0x002fea0003900000 */
[----:B------:R-:W1:Y:S02]  /*9990*/  @!P1 SYNCS.PHASECHK.TRANS64 P1, [R14+URZ+0x78], R9 ;  /* 0x000078090e0095a7 */ /* 0x000e64000802007f */
[----:B-1----:R-:W-:Y:S05]  /*99a0*/  @!P1 BRA `(.L_x_158) ;  /* 0xfffffffc00f09947 */ /* 0x002fea000383ffff */
[----:B------:R-:W-:Y:S05]  /*99b0*/  BRA `(.L_x_189) ;  /* 0xffffffe800f07947 */ /* 0x000fea000383ffff */
.L_x_167:
[----:B------:R-:W-:Y:S01]  /*99c0*/  BSSY B0, `(.L_x_190) ;  /* 0x0000006000007945 */ /* 0x000fe20003800000 */
[----:B------:R-:W-:-:S07]  /*99d0*/  IMAD.MOV.U32 R6, RZ, RZ, -0x1 ;  /* 0xffffffffff067424 */ /* 0x000fce00078e00ff */
[----:B------:R-:W-:Y:S05]  /*99e0*/  WARPSYNC.COLLECTIVE R6, `(.L_x_191) ;  /* 0x00000000060c7348 */ /* 0x000fea0003c00000 */
[----:B------:R-:W-:Y:S02]  /*99f0*/  ELECT P1, UR62, PT ;  /* 0x00000000003e782f */ /* 0x000fe40003820000 */
[----:B------:R-:W-:Y:S01]  /*9a00*/  MOV R6, UR62 ;  /* 0x0000003e00067c02 */ /* 0x000fe20008000f00 */
[----:B------:R-:W-:Y:S10]  /*9a10*/  ENDCOLLECTIVE ;  /* 0x000000000000791b */ /* 0x000ff40003800000 */
.L_x_191:
[----:B------:R-:W-:Y:S05]  /*9a20*/  BSYNC B0 ;  /* 0x0000000000007941 */ /* 0x000fea0003800000 */
.L_x_190:
[----:B------:R-:W-:Y:S01]  /*9a30*/  PLOP3.LUT P0, PT, P1, PT, PT, 0x80, 0x0 ;  /* 0x000000000000781c */ /* 0x000fe20000f0f070 */
[----:B------:R-:W-:-:S12]  /*9a40*/  BRA `(.L_x_192) ;  /* 0xfffffff400387947 */ /* 0x000fd8000383ffff */
.L_x_171:
[----:B0-----:R0:W1:Y:S02]  /*9a50*/  SYNCS.PHASECHK.TRANS64.TRYWAIT P0, [R6+URZ], R3 ;  /* 0x00000003060075a7 */ /* 0x001064000800017f */
[----:B-1----:R-:W-:Y:S05]  /*9a60*/  @!P0 NANOSLEEP.SYNCS 0x989680 ;  /* 0x009896800000895d */ /* 0x002fea0003900000 */
[----:B------:R-:W1:Y:S02]  /*9a70*/  @!P0 SYNCS.PHASECHK.TRANS64 P0, [R6+URZ], R3 ;  /* 0x00000003060085a7 */ /* 0x000e64000800007f */
[----:B-1----:R-:W-:Y:S05]  /*9a80*/  @!P0 BRA `(.L_x_171) ;  /* 0xfffffffc00f08947 */ /* 0x002fea000383ffff */
[----:B------:R-:W-:Y:S05]  /*9a90*/  BRA `(.L_x_193) ;  /* 0xfffffff400787947 */ /* 0x000fea000383ffff */
.L_x_172:
[----:B0-----:R0:W1:Y:S02]  /*9aa0*/  SYNCS.PHASECHK.TRANS64.TRYWAIT P0, [R7+URZ], R4 ;  /* 0x00000004070075a7 */ /* 0x001064000800017f */
[----:B-1----:R-:W-:Y:S05]  /*9ab0*/  @!P0 NANOSLEEP.SYNCS 0x989680 ;  /* 0x009896800000895d */ /* 0x002fea0003900000 */
[----:B------:R-:W1:Y:S02]  /*9ac0*/  @!P0 SYNCS.PHASECHK.TRANS64 P0, [R7+URZ], R4 ;  /* 0x00000004070085a7 */ /* 0x000e64000800007f */
[----:B-1----:R-:W-:Y:S05]  /*9ad0*/  @!P0 BRA `(.L_x_172) ;  /* 0xfffffffc00f08947 */ /* 0x002fea000383ffff */
[----:B------:R-:W-:Y:S05]  /*9ae0*/  BRA `(.L_x_194) ;  /* 0xfffffff400887947 */ /* 0x000fea000383ffff */
.L_x_173:
[----:B0-----:R0:W1:Y:S02]  /*9af0*/  SYNCS.PHASECHK.TRANS64.TRYWAIT P0, [R6+URZ], R5 ;  /* 0x00000005060075a7 */ /* 0x001064000800017f */
[----:B-1----:R-:W-:Y:S05]  /*9b00*/  @!P0 NANOSLEEP.SYNCS 0x989680 ;  /* 0x009896800000895d */ /* 0x002fea0003900000 */
[----:B------:R-:W1:Y:S02]  /*9b10*/  @!P0 SYNCS.PHASECHK.TRANS64 P0, [R6+URZ], R5 ;  /* 0x00000005060085a7 */ /* 0x000e64000800007f */
[----:B-1----:R-:W-:Y:S05]  /*9b20*/  @!P0 BRA `(.L_x_173) ;  /* 0xfffffffc00f08947 */ /* 0x002fea000383ffff */
[----:B------:R-:W-:Y:S05]  /*9b30*/  BRA `(.L_x_195) ;  /* 0xfffffff400987947 */ /* 0x000fea000383ffff */
.L_x_174:
[----:B0-----:R0:W1:Y:S02]  /*9b40*/  SYNCS.PHASECHK.TRANS64.TRYWAIT P0, [R9+URZ], R4 ;  /* 0x00000004090075a7 */ /* 0x001064000800017f */
[----:B-1----:R-:W-:Y:S05]  /*9b50*/  @!P0 NANOSLEEP.SYNCS 0x989680 ;  /* 0x009896800000895d */ /* 0x002fea0003900000 */
[----:B------:R-:W1:Y:S02]  /*9b60*/  @!P0 SYNCS.PHASECHK.TRANS64 P0, [R9+URZ], R4 ;  /* 0x00000004090085a7 */ /* 0x000e64000800007f */
[----:B-1----:R-:W-:Y:S05]  /*9b70*/  @!P0 BRA `(.L_x_174) ;  /* 0xfffffffc00f08947 */ /* 0x002fea000383ffff */
[----:B------:R-:W-:Y:S05]  /*9b80*/  BRA `(.L_x_196) ;  /* 0xfffffff400a87947 */ /* 0x000fea000383ffff */
.L_x_175:
[----:B0-----:R0:W1:Y:S02]  /*9b90*/  SYNCS.PHASECHK.TRANS64.TRYWAIT P0, [R6+URZ], R5 ;  /* 0x00000005060075a7 */ /* 0x001064000800017f */
[----:B-1----:R-:W-:Y:S05]  /*9ba0*/  @!P0 NANOSLEEP.SYNCS 0x989680 ;  /* 0x009896800000895d */ /* 0x002fea0003900000 */
[----:B------:R-:W1:Y:S02]  /*9bb0*/  @!P0 SYNCS.PHASECHK.TRANS64 P0, [R6+URZ], R5 ;  /* 0x00000005060085a7 */ /* 0x000e64000800007f */
[----:B-1----:R-:W-:Y:S05]  /*9bc0*/  @!P0 BRA `(.L_x_175) ;  /* 0xfffffffc00f08947 */ /* 0x002fea000383ffff */
[----:B------:R-:W-:Y:S05]  /*9bd0*/  BRA `(.L_x_197) ;  /* 0xfffffff400b87947 */ /* 0x000fea000383ffff */
.L_x_176:
[----:B0-----:R0:W1:Y:S02]  /*9be0*/  SYNCS.PHASECHK.TRANS64.TRYWAIT P0, [R9+URZ], R4 ;  /* 0x00000004090075a7 */ /* 0x001064000800017f */
[----:B-1----:R-:W-:Y:S05]  /*9bf0*/  @!P0 NANOSLEEP.SYNCS 0x989680 ;  /* 0x009896800000895d */ /* 0x002fea0003900000 */
[----:B------:R-:W1:Y:S02]  /*9c00*/  @!P0 SYNCS.PHASECHK.TRANS64 P0, [R9+URZ], R4 ;  /* 0x00000004090085a7 */ /* 0x000e64000800007f */
[----:B-1----:R-:W-:Y:S05]  /*9c10*/  @!P0 BRA `(.L_x_176) ;  /* 0xfffffffc00f08947 */ /* 0x002fea000383ffff */
[----:B------:R-:W-:Y:S05]  /*9c20*/  BRA `(.L_x_198) ;  /* 0xfffffff400c87947 */ /* 0x000fea000383ffff */
.L_x_177:
[----:B0-----:R0:W1:Y:S02]  /*9c30*/  SYNCS.PHASECHK.TRANS64.TRYWAIT P0, [R6+URZ], R5 ;  /* 0x00000005060075a7 */ /* 0x001064000800017f */
[----:B-1----:R-:W-:Y:S05]  /*9c40*/  @!P0 NANOSLEEP.SYNCS 0x989680 ;  /* 0x009896800000895d */ /* 0x002fea0003900000 */
[----:B------:R-:W1:Y:S02]  /*9c50*/  @!P0 SYNCS.PHASECHK.TRANS64 P0, [R6+URZ], R5 ;  /* 0x00000005060085a7 */ /* 0x000e64000800007f */
[----:B-1----:R-:W-:Y:S05]  /*9c60*/  @!P0 BRA `(.L_x_177) ;  /* 0xfffffffc00f08947 */ /* 0x002fea000383ffff */
[----:B------:R-:W-:Y:S05]  /*9c70*/  BRA `(.L_x_199) ;  /* 0xfffffff400d87947 */ /* 0x000fea000383ffff */
.L_x_178:
[----:B0-----:R0:W1:Y:S02]  /*9c80*/  SYNCS.PHASECHK.TRANS64.TRYWAIT P0, [R9+URZ], R4 ;  /* 0x00000004090075a7 */ /* 0x001064000800017f */
[----:B-1----:R-:W-:Y:S05]  /*9c90*/  @!P0 NANOSLEEP.SYNCS 0x989680 ;  /* 0x009896800000895d */ /* 0x002fea0003900000 */
[----:B------:R-:W1:Y:S02]  /*9ca0*/  @!P0 SYNCS.PHASECHK.TRANS64 P0, [R9+URZ], R4 ;  /* 0x00000004090085a7 */ /* 0x000e64000800007f */
[----:B-1----:R-:W-:Y:S05]  /*9cb0*/  @!P0 BRA `(.L_x_178) ;  /* 0xfffffffc00f08947 */ /* 0x002fea000383ffff */
[----:B------:R-:W-:Y:S05]  /*9cc0*/  BRA `(.L_x_200) ;  /* 0xfffffff400e87947 */ /* 0x000fea000383ffff */
.L_x_179:
[----:B0-----:R0:W1:Y:S02]  /*9cd0*/  SYNCS.PHASECHK.TRANS64.TRYWAIT P0, [R6+URZ], R5 ;  /* 0x00000005060075a7 */ /* 0x001064000800017f */
[----:B-1----:R-:W-:Y:S05]  /*9ce0*/  @!P0 NANOSLEEP.SYNCS 0x989680 ;  /* 0x009896800000895d */ /* 0x002fea0003900000 */
[----:B------:R-:W1:Y:S02]  /*9cf0*/  @!P0 SYNCS.PHASECHK.TRANS64 P0, [R6+URZ], R5 ;  /* 0x00000005060085a7 */ /* 0x000e64000800007f */
[----:B-1----:R-:W-:Y:S05]  /*9d00*/  @!P0 BRA `(.L_x_179) ;  /* 0xfffffffc00f08947 */ /* 0x002fea000383ffff */
[----:B------:R-:W-:Y:S05]  /*9d10*/  BRA `(.L_x_201) ;  /* 0xfffffff400f87947 */ /* 0x000fea000383ffff */
.L_x_180:
[----:B0-----:R0:W1:Y:S02]  /*9d20*/  SYNCS.PHASECHK.TRANS64.TRYWAIT P0, [R9+URZ], R4 ;  /* 0x00000004090075a7 */ /* 0x001064000800017f */
[----:B-1----:R-:W-:Y:S05]  /*9d30*/  @!P0 NANOSLEEP.SYNCS 0x989680 ;  /* 0x009896800000895d */ /* 0x002fea0003900000 */
[----:B------:R-:W1:Y:S02]  /*9d40*/  @!P0 SYNCS.PHASECHK.TRANS64 P0, [R9+URZ], R4 ;  /* 0x00000004090085a7 */ /* 0x000e64000800007f */
[----:B-1----:R-:W-:Y:S05]  /*9d50*/  @!P0 BRA `(.L_x_180) ;  /* 0xfffffffc00f08947 */ /* 0x002fea000383ffff */
[----:B------:R-:W-:Y:S05]  /*9d60*/  BRA `(.L_x_202) ;  /* 0xfffffff800087947 */ /* 0x000fea000383ffff */
.L_x_181:
[----:B0-----:R0:W1:Y:S02]  /*9d70*/  SYNCS.PHASECHK.TRANS64.TRYWAIT P0, [R6+URZ], R5 ;  /* 0x00000005060075a7 */ /* 0x001064000800017f */
[----:B-1----:R-:W-:Y:S05]  /*9d80*/  @!P0 NANOSLEEP.SYNCS 0x989680 ;  /* 0x009896800000895d */ /* 0x002fea0003900000 */
[----:B------:R-:W1:Y:S02]  /*9d90*/  @!P0 SYNCS.PHASECHK.TRANS64 P0, [R6+URZ], R5 ;  /* 0x00000005060085a7 */ /* 0x000e64000800007f */
[----:B-1----:R-:W-:Y:S05]  /*9da0*/  @!P0 BRA `(.L_x_181) ;  /* 0xfffffffc00f08947 */ /* 0x002fea000383ffff */
[----:B------:R-:W-:Y:S05]  /*9db0*/  BRA `(.L_x_203) ;  /* 0xfffffff800187947 */ /* 0x000fea000383ffff */
.L_x_182:
[----:B0-----:R0:W1:Y:S02]  /*9dc0*/  SYNCS.PHASECHK.TRANS64.TRYWAIT P0, [R9+URZ], R4 ;  /* 0x00000004090075a7 */ /* 0x001064000800017f */
[----:B-1----:R-:W-:Y:S05]  /*9dd0*/  @!P0 NANOSLEEP.SYNCS 0x989680 ;  /* 0x009896800000895d */ /* 0x002fea0003900000 */
[----:B------:R-:W1:Y:S02]  /*9de0*/  @!P0 SYNCS.PHASECHK.TRANS64 P0, [R9+URZ], R4 ;  /* 0x00000004090085a7 */ /* 0x000e64000800007f */
[----:B-1----:R-:W-:Y:S05]  /*9df0*/  @!P0 BRA `(.L_x_182) ;  /* 0xfffffffc00f08947 */ /* 0x002fea000383ffff */
[----:B------:R-:W-:Y:S05]  /*9e00*/  BRA `(.L_x_204) ;  /* 0xfffffff800287947 */ /* 0x000fea000383ffff */
.L_x_183:
[----:B0-----:R0:W1:Y:S02]  /*9e10*/  SYNCS.PHASECHK.TRANS64.TRYWAIT P0, [R10+URZ], R5 ;  /* 0x000000050a0075a7 */ /* 0x001064000800017f */
[----:B-1----:R-:W-:Y:S05]  /*9e20*/  @!P0 NANOSLEEP.SYNCS 0x989680 ;  /* 0x009896800000895d */ /* 0x002fea0003900000 */
[----:B------:R-:W1:Y:S02]  /*9e30*/  @!P0 SYNCS.PHASECHK.TRANS64 P0, [R10+URZ], R5 ;  /* 0x000000050a0085a7 */ /* 0x000e64000800007f */
[----:B-1----:R-:W-:Y:S05]  /*9e40*/  @!P0 BRA `(.L_x_183) ;  /* 0xfffffffc00f08947 */ /* 0x002fea000383ffff */
[----:B------:R-:W-:Y:S05]  /*9e50*/  BRA `(.L_x_205) ;  /* 0xfffffff800387947 */ /* 0x000fea000383ffff */
.L_x_184:
[----:B-1----:R1:W2:Y:S02]  /*9e60*/  SYNCS.PHASECHK.TRANS64.TRYWAIT P0, [R11+URZ], R6 ;  /* 0x000000060b0075a7 */ /* 0x0022a4000800017f */
[----:B--2---:R-:W-:Y:S05]  /*9e70*/  @!P0 NANOSLEEP.SYNCS 0x989680 ;  /* 0x009896800000895d */ /* 0x004fea0003900000 */
[----:B------:R-:W2:Y:S02]  /*9e80*/  @!P0 SYNCS.PHASECHK.TRANS64 P0, [R11+URZ], R6 ;  /* 0x000000060b0085a7 */ /* 0x000ea4000800007f */
[----:B--2---:R-:W-:Y:S05]  /*9e90*/  @!P0 BRA `(.L_x_184) ;  /* 0xfffffffc00f08947 */ /* 0x004fea000383ffff */
[----:B------:R-:W-:Y:S05]  /*9ea0*/  BRA `(.L_x_206) ;  /* 0xfffffff800407947 */ /* 0x000fea000383ffff */
.L_x_207:
[----:B------:R-:W-:-:S00]  /*9eb0*/  BRA `(.L_x_207) ;  /* 0xfffffffc00fc7947 */ /* 0x000fc0000383ffff */
[----:B------:R-:W-:-:S00]  /*9ec0*/  NOP ;  /* 0x0000000000007918 */ /* 0x000fc00000000000 */
        /* <DEDUP_REMOVED lines=11> */
.L_x_208:


//--------------------- .nv.shared._ZN7cutlass13device_kernelINS_4gemm6kernel13GemmUniversalIN4cute5tupleIJiiiiEEENS1_10collective13CollectiveMmaINS1_37MainloopSm90TmaGmmaWarpSpecializedFP8ILi15ENS5_IJNS4_1CILi1EEESB_SB_EEENS1_35KernelTmaWarpSpecializedCooperativeEEENS5_IJNSA_ILi128EEENSA_ILi112EEENSA_ILi64EEEEEENS_12float_e4m3_tENS5_IJlSB_lEEESJ_SK_NS4_8TiledMMAINS4_8MMA_AtomIJNS4_4SM904GMMA30MMA_64x16x32_F32E4M3E4M3_SS_TNILNSO_7ScaleInE1ELSQ_1EEEEEENS4_6LayoutINS5_IJNSA_ILi2EEESB_SB_EEENS5_IJSB_NSA_ILi0EEESW_EEEEENS5_IJNS4_10UnderscoreESZ_SZ_EEEEENS4_13SM90_TMA_LOADENS4_14ComposedLayoutINS4_7SwizzleILi2ELi4ELi3EEENS4_18smem_ptr_flag_bitsILi8EEENST_INS5_IJNSA_ILi8EEESH_EEENS5_IJSH_SB_EEEEEEEvNS4_8identityES12_S1C_vS1D_EENS_8epilogue10collective6detail29Sm90TmaWarpSpecializedAdapterINS1G_15DefaultEpilogueISJ_SK_SK_NS1F_6thread17LinearCombinationISJ_Li1EffLNS1K_9ScaleType4KindE0ELNS_15FloatRoundStyleE2ESJ_EENS1_15EpilogueDefaultEEEEEvvEEEEvNT_6ParamsE --------------------------
	.section	.nv.shared._ZN7cutlass13device_kernelINS_4gemm6kernel13GemmUniversalIN4cute5tupleIJiiiiEEENS1_10collective13CollectiveMmaINS1_37MainloopSm90TmaGmmaWarpSpecializedFP8ILi15ENS5_IJNS4_1CILi1EEESB_SB_EEENS1_35KernelTmaWarpSpecializedCooperativeEEENS5_IJNSA_ILi128EEENSA_ILi112EEENSA_ILi64EEEEEENS_12float_e4m3_tENS5_IJlSB_lEEESJ_SK_NS4_8TiledMMAINS4_8MMA_AtomIJNS4_4SM904GMMA30MMA_64x16x32_F32E4M3E4M3_SS_TNILNSO_7ScaleInE1ELSQ_1EEEEEENS4_6LayoutINS5_IJNSA_ILi2EEESB_SB_EEENS5_IJSB_NSA_ILi0EEESW_EEEEENS5_IJNS4_10UnderscoreESZ_SZ_EEEEENS4_13SM90_TMA_LOADENS4_14ComposedLayoutINS4_7SwizzleILi2ELi4ELi3EEENS4_18smem_ptr_flag_bitsILi8EEENST_INS5_IJNSA_ILi8EEESH_EEENS5_IJSH_SB_EEEEEEEvNS4_8identityES12_S1C_vS1D_EENS_8epilogue10collective6detail29Sm90TmaWarpSpecializedAdapterINS1G_15DefaultEpilogueISJ_SK_SK_NS1F_6thread17LinearCombinationISJ_Li1EffLNS1K_9ScaleType4KindE0ELNS_15FloatRoundStyleE2ESJ_EENS1_15EpilogueDefaultEEEEEvvEEEEvNT_6ParamsE,"aw",@nobits
	.sectionflags	@""
	.align	16
	.zero		1024


//--------------------- .nv.shared.reserved.0     --------------------------
	.section	.nv.shared.reserved.0,"aw",@nobits
	.weak		__nv_reservedSMEM_offset_0_alias
	.size		__nv_reservedSMEM_offset_0_alias, 0, 0
	.other		__nv_reservedSMEM_offset_0_alias,@"STO_CUDA_RESERVED_SHARED STV_DEFAULT"
__nv_reservedSMEM_offset_0_alias:
	.zero		0


//--------------------- .nv.global                --------------------------
	.section	.nv.global,"aw",@nobits
.nv.global:
	.type		_ZN39_INTERNAL_6afb5187_4_k_cu_8c7bcff8_32124cute1_E,@object
	.size		_ZN39_INTERNAL_6afb5187_4_k_cu_8c7bcff8_32124cute1_E,(_ZN39_INTERNAL_6afb5187_4_k_cu_8c7bcff8_32124cuda3std3__45__cpo6cbeginE - _ZN39_INTERNAL_6afb5187_4_k_cu_8c7bcff8_32124cute1_E)
_ZN39_INTERNAL_6afb5187_4_k_cu_8c7bcff8_32124cute1_E:
	.zero		1
	.type		_ZN39_INTERNAL_6afb5187_4_k_cu_8c7bcff8_32124cuda3std3__45__cpo6cbeginE,@object
	.size		_ZN39_INTERNAL_6afb5187_4_k_cu_8c7bcff8_32124cuda3std3__45__cpo6cbeginE,(_ZN39_INTERNAL_6afb5187_4_k_cu_8c7bcff8_32124cuda3std3__48in_placeE - _ZN39_INTERNAL_6afb5187_4_k_cu_8c7bcff8_32124cuda3std3__45__cpo6cbeginE)
_ZN39_INTERNAL_6afb5187_4_k_cu_8c7bcff8_32124cuda3std3__45__cpo6cbeginE:
	.zero		1
	.type		_ZN39_INTERNAL_6afb5187_4_k_cu_8c7bcff8_32124cuda3std3__48in_placeE,@object
	.size		_ZN39_INTERNAL_6afb5187_4_k_cu_8c7bcff8_32124cuda3std3__48in_placeE,(_ZN39_INTERNAL_6afb5187_4_k_cu_8c7bcff8_32124cuda3std6ranges3__45__cpo9iter_moveE - _ZN39_INTERNAL_6afb5187_4_k_cu_8c7bcff8_32124cuda3std3__48in_placeE)
_ZN39_INTERNAL_6afb5187_4_k_cu_8c7bcff8_32124cuda3std3__48in_placeE:
	.zero		1
	.type		_ZN39_INTERNAL_6afb5187_4_k_cu_8c7bcff8_32124cuda3std6ranges3__45__cpo9iter_moveE,@object
	.size		_ZN39_INTERNAL_6afb5187_4_k_cu_8c7bcff8_32124cuda3std6ranges3__45__cpo9iter_moveE,(_ZN39_INTERNAL_6afb5187_4_k_cu_8c7bcff8_32124cuda3std3__45__cpo5beginE - _ZN39_INTERNAL_6afb5187_4_k_cu_8c7bcff8_32124cuda3std6ranges3__45__cpo9iter_moveE)
_ZN39_INTERNAL_6afb5187_4_k_cu_8c7bcff8_32124cuda3std6ranges3__45__cpo9iter_moveE:
	.zero		1
	.type		_ZN39_INTERNAL_6afb5187_4_k_cu_8c7bcff8_32124cuda3std3__45__cpo5beginE,@object
	.size		_ZN39_INTERNAL_6afb5187_4_k_cu_8c7bcff8_32124cuda3std3__45__cpo5beginE,(_ZN39_INTERNAL_6afb5187_4_k_cu_8c7bcff8_32124cuda3std3__441_GLOBAL__N__6afb5187_4_k_cu_8c7bcff8_32126ignoreE - _ZN39_INTERNAL_6afb5187_4_k_cu_8c7bcff8_32124cuda3std3__45__cpo5beginE)
_ZN39_INTERNAL_6afb5187_4_k_cu_8c7bcff8_32124cuda3std3__45__cpo5beginE:
	.zero		1
	.type		_ZN39_INTERNAL_6afb5187_4_k_cu_8c7bcff8_32124cuda3std3__441_GLOBAL__N__6afb5187_4_k_cu_8c7bcff8_32126ignoreE,@object
	.size		_ZN39_INTERNAL_6afb5187_4_k_cu_8c7bcff8_32124cuda3std3__441_GLOBAL__N__6afb5187_4_k_cu_8c7bcff8_32126ignoreE,(_ZN39_INTERNAL_6afb5187_4_k_cu_8c7bcff8_32124cute7productE - _ZN39_INTERNAL_6afb5187_4_k_cu_8c7bcff8_32124cuda3std3__441_GLOBAL__N__6afb5187_4_k_cu_8c7bcff8_32126ignoreE)
_ZN39_INTERNAL_6afb5187_4_k_cu_8c7bcff8_32124cuda3std3__441_GLOBAL__N__6afb5187_4_k_cu_8c7bcff8_32126ignoreE:
	.zero		1
	.type		_ZN39_INTERNAL_6afb5187_4_k_cu_8c7bcff8_32124cute7productE,@object
	.size		_ZN39_INTERNAL_6afb5187_4_k_cu_8c7bcff8_32124cute7productE,(_ZN39_INTERNAL_6afb5187_4_k_cu_8c7bcff8_32124cuda3std3__45__cpo3endE - _ZN39_INTERNAL_6afb5187_4_k_cu_8c7bcff8_32124cute7productE)
_ZN39_INTERNAL_6afb5187_4_k_cu_8c7bcff8_32124cute7productE:
	.zero		1
	.type		_ZN39_INTERNAL_6afb5187_4_k_cu_8c7bcff8_32124cuda3std3__45__cpo3endE,@object
	.size		_ZN39_INTERNAL_6afb5187_4_k_cu_8c7bcff8_32124cuda3std3__45__cpo3endE,(_ZN39_INTERNAL_6afb5187_4_k_cu_8c7bcff8_32124cuda3std3__419piecewise_constructE - _ZN39_INTERNAL_6afb5187_4_k_cu_8c7bcff8_32124cuda3std3__45__cpo3endE)
_ZN39_INTERNAL_6afb5187_4_k_cu_8c7bcff8_32124cuda3std3__45__cpo3endE:
	.zero		1
	.type		_ZN39_INTERNAL_6afb5187_4_k_cu_8c7bcff8_32124cuda3std3__419piecewise_constructE,@object
	.size		_ZN39_INTERNAL_6afb5187_4_k_cu_8c7bcff8_32124cuda3std3__419piecewise_constructE,(_ZN39_INTERNAL_6afb5187_4_k_cu_8c7bcff8_32124cuda3std3__45__cpo4cendE - _ZN39_INTERNAL_6afb5187_4_k_cu_8c7bcff8_32124cuda3std3__419piecewise_constructE)
_ZN39_INTERNAL_6afb5187_4_k_cu_8c7bcff8_32124cuda3std3__419piecewise_constructE:
	.zero		1
	.type		_ZN39_INTERNAL_6afb5187_4_k_cu_8c7bcff8_32124cuda3std3__45__cpo4cendE,@object
	.size		_ZN39_INTERNAL_6afb5187_4_k_cu_8c7bcff8_32124cuda3std3__45__cpo4cendE,(_ZN39_INTERNAL_6afb5187_4_k_cu_8c7bcff8_32124cuda3std6ranges3__45__cpo4swapE - _ZN39_INTERNAL_6afb5187_4_k_cu_8c7bcff8_32124cuda3std3__45__cpo4cendE)
_ZN39_INTERNAL_6afb5187_4_k_cu_8c7bcff8_32124cuda3std3__45__cpo4cendE:
	.zero		1
	.type		_ZN39_INTERNAL_6afb5187_4_k_cu_8c7bcff8_32124cuda3std6ranges3__45__cpo4swapE,@object
	.size		_ZN39_INTERNAL_6afb5187_4_k_cu_8c7bcff8_32124cuda3std6ranges3__45__cpo4swapE,(.L_7 - _ZN39_INTERNAL_6afb5187_4_k_cu_8c7bcff8_32124cuda3std6ranges3__45__cpo4swapE)
_ZN39_INTERNAL_6afb5187_4_k_cu_8c7bcff8_32124cuda3std6ranges3__45__cpo4swapE:
	.zero		1
.L_7:


//--------------------- .nv.constant0._ZN7cutlass13device_kernelINS_4gemm6kernel13GemmUniversalIN4cute5tupleIJiiiiEEENS1_10collective13CollectiveMmaINS1_37MainloopSm90TmaGmmaWarpSpecializedFP8ILi15ENS5_IJNS4_1CILi1EEESB_SB_EEENS1_35KernelTmaWarpSpecializedCooperativeEEENS5_IJNSA_ILi128EEENSA_ILi112EEENSA_ILi64EEEEEENS_12float_e4m3_tENS5_IJlSB_lEEESJ_SK_NS4_8TiledMMAINS4_8MMA_AtomIJNS4_4SM904GMMA30MMA_64x16x32_F32E4M3E4M3_SS_TNILNSO_7ScaleInE1ELSQ_1EEEEEENS4_6LayoutINS5_IJNSA_ILi2EEESB_SB_EEENS5_IJSB_NSA_ILi0EEESW_EEEEENS5_IJNS4_10UnderscoreESZ_SZ_EEEEENS4_13SM90_TMA_LOADENS4_14ComposedLayoutINS4_7SwizzleILi2ELi4ELi3EEENS4_18smem_ptr_flag_bitsILi8EEENST_INS5_IJNSA_ILi8EEESH_EEENS5_IJSH_SB_EEEEEEEvNS4_8identityES12_S1C_vS1D_EENS_8epilogue10collective6detail29Sm90TmaWarpSpecializedAdapterINS1G_15DefaultEpilogueISJ_SK_SK_NS1F_6thread17LinearCombinationISJ_Li1EffLNS1K_9ScaleType4KindE0ELNS_15FloatRoundStyleE2ESJ_EENS1_15EpilogueDefaultEEEEEvvEEEEvNT_6ParamsE --------------------------
	.section	.nv.constant0._ZN7cutlass13device_kernelINS_4gemm6kernel13GemmUniversalIN4cute5tupleIJiiiiEEENS1_10collective13CollectiveMmaINS1_37MainloopSm90TmaGmmaWarpSpecializedFP8ILi15ENS5_IJNS4_1CILi1EEESB_SB_EEENS1_35KernelTmaWarpSpecializedCooperativeEEENS5_IJNSA_ILi128EEENSA_ILi112EEENSA_ILi64EEEEEENS_12float_e4m3_tENS5_IJlSB_lEEESJ_SK_NS4_8TiledMMAINS4_8MMA_AtomIJNS4_4SM904GMMA30MMA_64x16x32_F32E4M3E4M3_SS_TNILNSO_7ScaleInE1ELSQ_1EEEEEENS4_6LayoutINS5_IJNSA_ILi2EEESB_SB_EEENS5_IJSB_NSA_ILi0EEESW_EEEEENS5_IJNS4_10UnderscoreESZ_SZ_EEEEENS4_13SM90_TMA_LOADENS4_14ComposedLayoutINS4_7SwizzleILi2ELi4ELi3EEENS4_18smem_ptr_flag_bitsILi8EEENST_INS5_IJNSA_ILi8EEESH_EEENS5_IJSH_SB_EEEEEEEvNS4_8identityES12_S1C_vS1D_EENS_8epilogue10collective6detail29Sm90TmaWarpSpecializedAdapterINS1G_15DefaultEpilogueISJ_SK_SK_NS1F_6thread17LinearCombinationISJ_Li1EffLNS1K_9ScaleType4KindE0ELNS_15FloatRoundStyleE2ESJ_EENS1_15EpilogueDefaultEEEEEvvEEEEvNT_6ParamsE,"a",@progbits
	.sectionflags	@""
	.align	4
.nv.constant0._ZN7cutlass13device_kernelINS_4gemm6kernel13GemmUniversalIN4cute5tupleIJiiiiEEENS1_10collective13CollectiveMmaINS1_37MainloopSm90TmaGmmaWarpSpecializedFP8ILi15ENS5_IJNS4_1CILi1EEESB_SB_EEENS1_35KernelTmaWarpSpecializedCooperativeEEENS5_IJNSA_ILi128EEENSA_ILi112EEENSA_ILi64EEEEEENS_12float_e4m3_tENS5_IJlSB_lEEESJ_SK_NS4_8TiledMMAINS4_8MMA_AtomIJNS4_4SM904GMMA30MMA_64x16x32_F32E4M3E4M3_SS_TNILNSO_7ScaleInE1ELSQ_1EEEEEENS4_6LayoutINS5_IJNSA_ILi2EEESB_SB_EEENS5_IJSB_NSA_ILi0EEESW_EEEEENS5_IJNS4_10UnderscoreESZ_SZ_EEEEENS4_13SM90_TMA_LOADENS4_14ComposedLayoutINS4_7SwizzleILi2ELi4ELi3EEENS4_18smem_ptr_flag_bitsILi8EEENST_INS5_IJNSA_ILi8EEESH_EEENS5_IJSH_SB_EEEEEEEvNS4_8identityES12_S1C_vS1D_EENS_8epilogue10collective6detail29Sm90TmaWarpSpecializedAdapterINS1G_15DefaultEpilogueISJ_SK_SK_NS1F_6thread17LinearCombinationISJ_Li1EffLNS1K_9ScaleType4KindE0ELNS_15FloatRoundStyleE2ESJ_EENS1_15EpilogueDefaultEEEEEvvEEEEvNT_6ParamsE:
	.zero		1664


//--------------------- SYMBOLS --------------------------

	.type		.nv.reservedSmem.offset0,@object
	.size		.nv.reservedSmem.offset0,0x4
